//
// Generated by NVIDIA NVVM Compiler
//
// Compiler Build ID: CL-36424714
// Cuda compilation tools, release 13.0, V13.0.88
// Based on NVVM 20.0.0
//

.version 9.0
.target sm_100
.address_size 64

	// .globl	main_kernel
// _ZZ11main_kernelE15PadInput_shared has been demoted
// _ZZ11main_kernelE13weight_shared has been demoted

.visible .entry main_kernel(
	.param .u64 .ptr .align 1 main_kernel_param_0,
	.param .u64 .ptr .align 1 main_kernel_param_1,
	.param .u64 .ptr .align 1 main_kernel_param_2
)
.maxntid 32
{
	.reg .pred 	%p<59>;
	.reg .b32 	%r<158>;
	.reg .b32 	%f<1641>;
	.reg .b64 	%rd<29>;
	// demoted variable
	.shared .align 4 .b8 _ZZ11main_kernelE15PadInput_shared[3456];
	// demoted variable
	.shared .align 4 .b8 _ZZ11main_kernelE13weight_shared[4608];
	ld.param.u64 	%rd6, [main_kernel_param_0];
	ld.param.u64 	%rd8, [main_kernel_param_1];
	ld.param.u64 	%rd7, [main_kernel_param_2];
	cvta.to.global.u64 	%rd1, %rd8;
	mov.u32 	%r1, %ctaid.x;
	and.b32  	%r2, %r1, 2147483520;
	setp.ne.s32 	%p1, %r2, 128;
	mov.f32 	%f1587, 0f00000000;
	@%p1 bra 	$L__BB0_3;
	shr.u32 	%r3, %r1, 3;
	and.b32  	%r37, %r3, 14;
	mov.u32 	%r4, %tid.x;
	mul.lo.s32 	%r5, %r4, 3;
	shr.u32 	%r38, %r5, 5;
	or.b32  	%r39, %r37, %r38;
	setp.eq.s32 	%p2, %r39, 0;
	@%p2 bra 	$L__BB0_3;
	shl.b32 	%r40, %r1, 4;
	and.b32  	%r41, %r40, 1792;
	mul.lo.s32 	%r42, %r4, 12;
	and.b32  	%r43, %r42, 384;
	shl.b32 	%r44, %r3, 6;
	and.b32  	%r45, %r44, 64;
	mul.lo.s32 	%r46, %r4, 6;
	and.b32  	%r47, %r46, 32;
	and.b32  	%r48, %r5, 15;
	or.b32  	%r49, %r43, %r48;
	add.s32 	%r50, %r49, %r41;
	or.b32  	%r51, %r50, %r45;
	or.b32  	%r52, %r51, %r47;
	mul.wide.u32 	%rd9, %r52, 4;
	add.s64 	%rd10, %rd1, %rd9;
	ld.global.nc.f32 	%f1587, [%rd10+56832];
$L__BB0_3:
	setp.ne.s32 	%p3, %r2, 128;
	mov.u32 	%r6, %tid.x;
	mul.lo.s32 	%r7, %r6, 12;
	mov.u32 	%r53, _ZZ11main_kernelE15PadInput_shared;
	add.s32 	%r8, %r53, %r7;
	st.shared.f32 	[%r8], %f1587;
	mov.f32 	%f1588, 0f00000000;
	@%p3 bra 	$L__BB0_6;
	shr.u32 	%r9, %r1, 3;
	and.b32  	%r54, %r9, 14;
	mad.lo.s32 	%r10, %r6, 3, 1;
	shr.u32 	%r55, %r10, 5;
	or.b32  	%r56, %r55, %r54;
	setp.eq.s32 	%p4, %r56, 0;
	@%p4 bra 	$L__BB0_6;
	shl.b32 	%r57, %r1, 4;
	and.b32  	%r58, %r57, 1792;
	add.s32 	%r59, %r7, 4;
	and.b32  	%r60, %r59, 896;
	shl.b32 	%r61, %r9, 6;
	and.b32  	%r62, %r61, 64;
	shl.b32 	%r63, %r10, 1;
	and.b32  	%r64, %r63, 32;
	and.b32  	%r65, %r10, 15;
	add.s32 	%r66, %r58, %r60;
	or.b32  	%r67, %r66, %r62;
	or.b32  	%r68, %r67, %r65;
	or.b32  	%r69, %r68, %r64;
	mul.wide.u32 	%rd11, %r69, 4;
	add.s64 	%rd12, %rd1, %rd11;
	ld.global.nc.f32 	%f1588, [%rd12+56832];
$L__BB0_6:
	setp.ne.s32 	%p5, %r2, 128;
	mul.lo.s32 	%r11, %r6, 3;
	st.shared.f32 	[%r8+4], %f1588;
	mov.f32 	%f1589, 0f00000000;
	@%p5 bra 	$L__BB0_9;
	shr.u32 	%r12, %r1, 3;
	and.b32  	%r70, %r12, 14;
	add.s32 	%r13, %r11, 2;
	shr.u32 	%r71, %r13, 5;
	or.b32  	%r72, %r71, %r70;
	setp.eq.s32 	%p6, %r72, 0;
	@%p6 bra 	$L__BB0_9;
	shl.b32 	%r73, %r1, 4;
	and.b32  	%r74, %r73, 1792;
	add.s32 	%r75, %r7, 8;
	and.b32  	%r76, %r75, 896;
	shl.b32 	%r77, %r12, 6;
	and.b32  	%r78, %r77, 64;
	shl.b32 	%r79, %r13, 1;
	and.b32  	%r80, %r79, 32;
	and.b32  	%r81, %r13, 15;
	add.s32 	%r82, %r74, %r76;
	or.b32  	%r83, %r82, %r78;
	or.b32  	%r84, %r83, %r81;
	or.b32  	%r85, %r84, %r80;
	mul.wide.u32 	%rd13, %r85, 4;
	add.s64 	%rd14, %rd1, %rd13;
	ld.global.nc.f32 	%f1589, [%rd14+56832];
$L__BB0_9:
	st.shared.f32 	[%r8+8], %f1589;
	shr.u32 	%r14, %r1, 3;
	and.b32  	%r15, %r14, 14;
	shr.u32 	%r86, %r11, 5;
	or.b32  	%r16, %r15, %r86;
	setp.eq.s32 	%p7, %r16, 0;
	shl.b32 	%r87, %r1, 7;
	and.b32  	%r17, %r7, 384;
	and.b32  	%r18, %r87, 2147467264;
	and.b32  	%r19, %r11, 15;
	shl.b32 	%r88, %r1, 4;
	and.b32  	%r20, %r88, 1792;
	or.b32  	%r89, %r18, %r17;
	shl.b32 	%r90, %r1, 3;
	and.b32  	%r21, %r90, 64;
	or.b32  	%r91, %r89, %r19;
	mul.lo.s32 	%r92, %r6, 6;
	and.b32  	%r22, %r92, 32;
	add.s32 	%r93, %r91, %r20;
	or.b32  	%r94, %r93, %r21;
	or.b32  	%r95, %r94, %r22;
	mul.wide.u32 	%rd15, %r95, 4;
	add.s64 	%rd2, %rd1, %rd15;
	mov.f32 	%f1590, 0f00000000;
	@%p7 bra 	$L__BB0_11;
	ld.global.nc.f32 	%f1590, [%rd2+-512];
$L__BB0_11:
	add.s32 	%r96, %r11, 1;
	st.shared.f32 	[%r8+384], %f1590;
	shr.u32 	%r97, %r96, 5;
	or.b32  	%r23, %r97, %r15;
	setp.eq.s32 	%p8, %r23, 0;
	add.s32 	%r98, %r7, 4;
	and.b32  	%r24, %r98, 896;
	add.s32 	%r25, %r18, %r20;
	and.b32  	%r26, %r96, 15;
	add.s32 	%r99, %r25, %r24;
	shl.b32 	%r100, %r96, 1;
	and.b32  	%r27, %r100, 32;
	add.s32 	%r101, %r99, %r21;
	add.s32 	%r102, %r101, %r26;
	add.s32 	%r103, %r102, %r27;
	mul.wide.u32 	%rd16, %r103, 4;
	add.s64 	%rd3, %rd1, %rd16;
	mov.f32 	%f1591, 0f00000000;
	@%p8 bra 	$L__BB0_13;
	ld.global.nc.f32 	%f1591, [%rd3+-512];
$L__BB0_13:
	add.s32 	%r104, %r11, 2;
	st.shared.f32 	[%r8+388], %f1591;
	shr.u32 	%r105, %r104, 5;
	or.b32  	%r28, %r105, %r15;
	setp.eq.s32 	%p9, %r28, 0;
	add.s32 	%r106, %r7, 8;
	and.b32  	%r29, %r106, 896;
	and.b32  	%r30, %r104, 15;
	add.s32 	%r107, %r25, %r29;
	shl.b32 	%r108, %r104, 1;
	and.b32  	%r31, %r108, 32;
	add.s32 	%r109, %r107, %r21;
	add.s32 	%r110, %r109, %r30;
	add.s32 	%r111, %r110, %r31;
	mul.wide.u32 	%rd17, %r111, 4;
	add.s64 	%rd4, %rd1, %rd17;
	mov.f32 	%f1592, 0f00000000;
	@%p9 bra 	$L__BB0_15;
	ld.global.nc.f32 	%f1592, [%rd4+-512];
$L__BB0_15:
	setp.eq.s32 	%p10, %r16, 0;
	st.shared.f32 	[%r8+392], %f1592;
	mov.f32 	%f1593, 0f00000000;
	@%p10 bra 	$L__BB0_17;
	ld.global.nc.f32 	%f1593, [%rd2+7680];
$L__BB0_17:
	setp.eq.s32 	%p11, %r23, 0;
	st.shared.f32 	[%r8+768], %f1593;
	mov.f32 	%f1594, 0f00000000;
	@%p11 bra 	$L__BB0_19;
	ld.global.nc.f32 	%f1594, [%rd3+7680];
$L__BB0_19:
	setp.eq.s32 	%p12, %r28, 0;
	st.shared.f32 	[%r8+772], %f1594;
	mov.f32 	%f1595, 0f00000000;
	@%p12 bra 	$L__BB0_21;
	ld.global.nc.f32 	%f1595, [%rd4+7680];
$L__BB0_21:
	setp.eq.s32 	%p13, %r16, 0;
	st.shared.f32 	[%r8+776], %f1595;
	mov.f32 	%f1596, 0f00000000;
	@%p13 bra 	$L__BB0_23;
	ld.global.nc.f32 	%f1596, [%rd2+15872];
$L__BB0_23:
	setp.eq.s32 	%p14, %r23, 0;
	st.shared.f32 	[%r8+1152], %f1596;
	mov.f32 	%f1597, 0f00000000;
	@%p14 bra 	$L__BB0_25;
	ld.global.nc.f32 	%f1597, [%rd3+15872];
$L__BB0_25:
	setp.eq.s32 	%p15, %r28, 0;
	st.shared.f32 	[%r8+1156], %f1597;
	mov.f32 	%f1598, 0f00000000;
	@%p15 bra 	$L__BB0_27;
	ld.global.nc.f32 	%f1598, [%rd4+15872];
$L__BB0_27:
	setp.eq.s32 	%p16, %r16, 0;
	st.shared.f32 	[%r8+1160], %f1598;
	mov.f32 	%f1599, 0f00000000;
	@%p16 bra 	$L__BB0_29;
	ld.global.nc.f32 	%f1599, [%rd2+24064];
$L__BB0_29:
	setp.eq.s32 	%p17, %r23, 0;
	st.shared.f32 	[%r8+1536], %f1599;
	mov.f32 	%f1600, 0f00000000;
	@%p17 bra 	$L__BB0_31;
	ld.global.nc.f32 	%f1600, [%rd3+24064];
$L__BB0_31:
	setp.eq.s32 	%p18, %r28, 0;
	st.shared.f32 	[%r8+1540], %f1600;
	mov.f32 	%f1601, 0f00000000;
	@%p18 bra 	$L__BB0_33;
	ld.global.nc.f32 	%f1601, [%rd4+24064];
$L__BB0_33:
	setp.eq.s32 	%p19, %r16, 0;
	st.shared.f32 	[%r8+1544], %f1601;
	mov.f32 	%f1602, 0f00000000;
	@%p19 bra 	$L__BB0_35;
	ld.global.nc.f32 	%f1602, [%rd2+32256];
$L__BB0_35:
	setp.eq.s32 	%p20, %r23, 0;
	st.shared.f32 	[%r8+1920], %f1602;
	mov.f32 	%f1603, 0f00000000;
	@%p20 bra 	$L__BB0_37;
	ld.global.nc.f32 	%f1603, [%rd3+32256];
$L__BB0_37:
	setp.eq.s32 	%p21, %r28, 0;
	st.shared.f32 	[%r8+1924], %f1603;
	mov.f32 	%f1604, 0f00000000;
	@%p21 bra 	$L__BB0_39;
	ld.global.nc.f32 	%f1604, [%rd4+32256];
$L__BB0_39:
	setp.eq.s32 	%p22, %r16, 0;
	st.shared.f32 	[%r8+1928], %f1604;
	mov.f32 	%f1605, 0f00000000;
	@%p22 bra 	$L__BB0_41;
	ld.global.nc.f32 	%f1605, [%rd2+40448];
$L__BB0_41:
	setp.eq.s32 	%p23, %r23, 0;
	st.shared.f32 	[%r8+2304], %f1605;
	mov.f32 	%f1606, 0f00000000;
	@%p23 bra 	$L__BB0_43;
	ld.global.nc.f32 	%f1606, [%rd3+40448];
$L__BB0_43:
	setp.eq.s32 	%p24, %r28, 0;
	st.shared.f32 	[%r8+2308], %f1606;
	mov.f32 	%f1607, 0f00000000;
	@%p24 bra 	$L__BB0_45;
	ld.global.nc.f32 	%f1607, [%rd4+40448];
$L__BB0_45:
	setp.eq.s32 	%p25, %r16, 0;
	st.shared.f32 	[%r8+2312], %f1607;
	mov.f32 	%f1608, 0f00000000;
	@%p25 bra 	$L__BB0_47;
	ld.global.nc.f32 	%f1608, [%rd2+48640];
$L__BB0_47:
	setp.eq.s32 	%p26, %r23, 0;
	st.shared.f32 	[%r8+2688], %f1608;
	mov.f32 	%f1609, 0f00000000;
	@%p26 bra 	$L__BB0_49;
	ld.global.nc.f32 	%f1609, [%rd3+48640];
$L__BB0_49:
	setp.eq.s32 	%p27, %r28, 0;
	st.shared.f32 	[%r8+2692], %f1609;
	mov.f32 	%f1610, 0f00000000;
	@%p27 bra 	$L__BB0_51;
	ld.global.nc.f32 	%f1610, [%rd4+48640];
$L__BB0_51:
	setp.eq.s32 	%p28, %r16, 0;
	st.shared.f32 	[%r8+2696], %f1610;
	mov.f32 	%f1611, 0f00000000;
	@%p28 bra 	$L__BB0_53;
	ld.global.nc.f32 	%f1611, [%rd2+56832];
$L__BB0_53:
	setp.eq.s32 	%p29, %r23, 0;
	st.shared.f32 	[%r8+3072], %f1611;
	mov.f32 	%f1612, 0f00000000;
	@%p29 bra 	$L__BB0_55;
	ld.global.nc.f32 	%f1612, [%rd3+56832];
$L__BB0_55:
	setp.eq.s32 	%p30, %r28, 0;
	st.shared.f32 	[%r8+3076], %f1612;
	mov.f32 	%f1613, 0f00000000;
	@%p30 bra 	$L__BB0_57;
	ld.global.nc.f32 	%f1613, [%rd4+56832];
$L__BB0_57:
	setp.ne.s32 	%p31, %r2, 128;
	st.shared.f32 	[%r8+3080], %f1613;
	shl.b32 	%r112, %r1, 6;
	and.b32  	%r113, %r112, 384;
	shl.b32 	%r114, %r6, 1;
	and.b32  	%r115, %r114, 48;
	and.b32  	%r117, %r90, 8;
	and.b32  	%r32, %r6, 7;
	or.b32  	%r118, %r115, %r32;
	or.b32  	%r119, %r118, %r117;
	or.b32  	%r120, %r119, %r113;
	cvta.to.global.u64 	%rd18, %rd7;
	mul.wide.u32 	%rd19, %r120, 4;
	add.s64 	%rd5, %rd18, %rd19;
	ld.global.nc.f32 	%f141, [%rd5];
	shl.b32 	%r121, %r6, 2;
	mov.u32 	%r122, _ZZ11main_kernelE13weight_shared;
	add.s32 	%r33, %r122, %r121;
	st.shared.f32 	[%r33], %f141;
	ld.global.nc.f32 	%f142, [%rd5+256];
	st.shared.f32 	[%r33+128], %f142;
	ld.global.nc.f32 	%f143, [%rd5+2048];
	st.shared.f32 	[%r33+256], %f143;
	ld.global.nc.f32 	%f144, [%rd5+2304];
	st.shared.f32 	[%r33+384], %f144;
	ld.global.nc.f32 	%f145, [%rd5+8192];
	st.shared.f32 	[%r33+512], %f145;
	ld.global.nc.f32 	%f146, [%rd5+8448];
	st.shared.f32 	[%r33+640], %f146;
	ld.global.nc.f32 	%f147, [%rd5+10240];
	st.shared.f32 	[%r33+768], %f147;
	ld.global.nc.f32 	%f148, [%rd5+10496];
	st.shared.f32 	[%r33+896], %f148;
	ld.global.nc.f32 	%f149, [%rd5+16384];
	st.shared.f32 	[%r33+1024], %f149;
	ld.global.nc.f32 	%f150, [%rd5+16640];
	st.shared.f32 	[%r33+1152], %f150;
	ld.global.nc.f32 	%f151, [%rd5+18432];
	st.shared.f32 	[%r33+1280], %f151;
	ld.global.nc.f32 	%f152, [%rd5+18688];
	st.shared.f32 	[%r33+1408], %f152;
	ld.global.nc.f32 	%f153, [%rd5+24576];
	st.shared.f32 	[%r33+1536], %f153;
	ld.global.nc.f32 	%f154, [%rd5+24832];
	st.shared.f32 	[%r33+1664], %f154;
	ld.global.nc.f32 	%f155, [%rd5+26624];
	st.shared.f32 	[%r33+1792], %f155;
	ld.global.nc.f32 	%f156, [%rd5+26880];
	st.shared.f32 	[%r33+1920], %f156;
	ld.global.nc.f32 	%f157, [%rd5+32768];
	st.shared.f32 	[%r33+2048], %f157;
	ld.global.nc.f32 	%f158, [%rd5+33024];
	st.shared.f32 	[%r33+2176], %f158;
	ld.global.nc.f32 	%f159, [%rd5+34816];
	st.shared.f32 	[%r33+2304], %f159;
	ld.global.nc.f32 	%f160, [%rd5+35072];
	st.shared.f32 	[%r33+2432], %f160;
	ld.global.nc.f32 	%f161, [%rd5+40960];
	st.shared.f32 	[%r33+2560], %f161;
	ld.global.nc.f32 	%f162, [%rd5+41216];
	st.shared.f32 	[%r33+2688], %f162;
	ld.global.nc.f32 	%f163, [%rd5+43008];
	st.shared.f32 	[%r33+2816], %f163;
	ld.global.nc.f32 	%f164, [%rd5+43264];
	st.shared.f32 	[%r33+2944], %f164;
	ld.global.nc.f32 	%f165, [%rd5+49152];
	st.shared.f32 	[%r33+3072], %f165;
	ld.global.nc.f32 	%f166, [%rd5+49408];
	st.shared.f32 	[%r33+3200], %f166;
	ld.global.nc.f32 	%f167, [%rd5+51200];
	st.shared.f32 	[%r33+3328], %f167;
	ld.global.nc.f32 	%f168, [%rd5+51456];
	st.shared.f32 	[%r33+3456], %f168;
	ld.global.nc.f32 	%f169, [%rd5+57344];
	st.shared.f32 	[%r33+3584], %f169;
	ld.global.nc.f32 	%f170, [%rd5+57600];
	st.shared.f32 	[%r33+3712], %f170;
	ld.global.nc.f32 	%f171, [%rd5+59392];
	st.shared.f32 	[%r33+3840], %f171;
	ld.global.nc.f32 	%f172, [%rd5+59648];
	st.shared.f32 	[%r33+3968], %f172;
	ld.global.nc.f32 	%f173, [%rd5+65536];
	st.shared.f32 	[%r33+4096], %f173;
	ld.global.nc.f32 	%f174, [%rd5+65792];
	st.shared.f32 	[%r33+4224], %f174;
	ld.global.nc.f32 	%f175, [%rd5+67584];
	st.shared.f32 	[%r33+4352], %f175;
	ld.global.nc.f32 	%f176, [%rd5+67840];
	st.shared.f32 	[%r33+4480], %f176;
	bar.sync 	0;
	shr.u32 	%r123, %r6, 4;
	shr.u32 	%r124, %r6, 3;
	and.b32  	%r34, %r124, 1;
	mul.lo.s32 	%r125, %r123, 1536;
	shl.b32 	%r126, %r6, 3;
	and.b32  	%r127, %r126, 64;
	or.b32  	%r128, %r127, %r125;
	add.s32 	%r35, %r53, %r128;
	ld.shared.f32 	%f177, [%r35];
	and.b32  	%r130, %r121, 28;
	add.s32 	%r36, %r122, %r130;
	ld.shared.f32 	%f178, [%r36];
	fma.rn.f32 	%f179, %f177, %f178, 0f00000000;
	ld.shared.f32 	%f180, [%r35+768];
	fma.rn.f32 	%f181, %f178, %f180, 0f00000000;
	ld.shared.f32 	%f182, [%r35+4];
	ld.shared.f32 	%f183, [%r36+32];
	fma.rn.f32 	%f184, %f182, %f183, %f179;
	ld.shared.f32 	%f185, [%r35+772];
	fma.rn.f32 	%f186, %f183, %f185, %f181;
	ld.shared.f32 	%f187, [%r35+8];
	ld.shared.f32 	%f188, [%r36+64];
	fma.rn.f32 	%f189, %f187, %f188, %f184;
	ld.shared.f32 	%f190, [%r35+776];
	fma.rn.f32 	%f191, %f188, %f190, %f186;
	ld.shared.f32 	%f192, [%r35+12];
	ld.shared.f32 	%f193, [%r36+96];
	fma.rn.f32 	%f194, %f192, %f193, %f189;
	ld.shared.f32 	%f195, [%r35+780];
	fma.rn.f32 	%f196, %f193, %f195, %f191;
	ld.shared.f32 	%f197, [%r35+32];
	ld.shared.f32 	%f198, [%r36+256];
	fma.rn.f32 	%f199, %f197, %f198, %f194;
	ld.shared.f32 	%f200, [%r35+800];
	fma.rn.f32 	%f201, %f198, %f200, %f196;
	ld.shared.f32 	%f202, [%r35+36];
	ld.shared.f32 	%f203, [%r36+288];
	fma.rn.f32 	%f204, %f202, %f203, %f199;
	ld.shared.f32 	%f205, [%r35+804];
	fma.rn.f32 	%f206, %f203, %f205, %f201;
	ld.shared.f32 	%f207, [%r35+40];
	ld.shared.f32 	%f208, [%r36+320];
	fma.rn.f32 	%f209, %f207, %f208, %f204;
	ld.shared.f32 	%f210, [%r35+808];
	fma.rn.f32 	%f211, %f208, %f210, %f206;
	ld.shared.f32 	%f212, [%r35+44];
	ld.shared.f32 	%f213, [%r36+352];
	fma.rn.f32 	%f214, %f212, %f213, %f209;
	ld.shared.f32 	%f215, [%r35+812];
	fma.rn.f32 	%f216, %f213, %f215, %f211;
	ld.shared.f32 	%f217, [%r35+384];
	ld.shared.f32 	%f218, [%r36+1536];
	fma.rn.f32 	%f219, %f217, %f218, %f214;
	ld.shared.f32 	%f220, [%r35+1152];
	fma.rn.f32 	%f221, %f218, %f220, %f216;
	ld.shared.f32 	%f222, [%r35+388];
	ld.shared.f32 	%f223, [%r36+1568];
	fma.rn.f32 	%f224, %f222, %f223, %f219;
	ld.shared.f32 	%f225, [%r35+1156];
	fma.rn.f32 	%f226, %f223, %f225, %f221;
	ld.shared.f32 	%f227, [%r35+392];
	ld.shared.f32 	%f228, [%r36+1600];
	fma.rn.f32 	%f229, %f227, %f228, %f224;
	ld.shared.f32 	%f230, [%r35+1160];
	fma.rn.f32 	%f231, %f228, %f230, %f226;
	ld.shared.f32 	%f232, [%r35+396];
	ld.shared.f32 	%f233, [%r36+1632];
	fma.rn.f32 	%f234, %f232, %f233, %f229;
	ld.shared.f32 	%f235, [%r35+1164];
	fma.rn.f32 	%f236, %f233, %f235, %f231;
	ld.shared.f32 	%f237, [%r35+416];
	ld.shared.f32 	%f238, [%r36+1792];
	fma.rn.f32 	%f239, %f237, %f238, %f234;
	ld.shared.f32 	%f240, [%r35+1184];
	fma.rn.f32 	%f241, %f238, %f240, %f236;
	ld.shared.f32 	%f242, [%r35+420];
	ld.shared.f32 	%f243, [%r36+1824];
	fma.rn.f32 	%f244, %f242, %f243, %f239;
	ld.shared.f32 	%f245, [%r35+1188];
	fma.rn.f32 	%f246, %f243, %f245, %f241;
	ld.shared.f32 	%f247, [%r35+424];
	ld.shared.f32 	%f248, [%r36+1856];
	fma.rn.f32 	%f249, %f247, %f248, %f244;
	ld.shared.f32 	%f250, [%r35+1192];
	fma.rn.f32 	%f251, %f248, %f250, %f246;
	ld.shared.f32 	%f252, [%r35+428];
	ld.shared.f32 	%f253, [%r36+1888];
	fma.rn.f32 	%f254, %f252, %f253, %f249;
	ld.shared.f32 	%f255, [%r35+1196];
	fma.rn.f32 	%f256, %f253, %f255, %f251;
	ld.shared.f32 	%f257, [%r36+3072];
	fma.rn.f32 	%f258, %f180, %f257, %f254;
	ld.shared.f32 	%f259, [%r35+1536];
	fma.rn.f32 	%f260, %f257, %f259, %f256;
	ld.shared.f32 	%f261, [%r36+3104];
	fma.rn.f32 	%f262, %f185, %f261, %f258;
	ld.shared.f32 	%f263, [%r35+1540];
	fma.rn.f32 	%f264, %f261, %f263, %f260;
	ld.shared.f32 	%f265, [%r36+3136];
	fma.rn.f32 	%f266, %f190, %f265, %f262;
	ld.shared.f32 	%f267, [%r35+1544];
	fma.rn.f32 	%f268, %f265, %f267, %f264;
	ld.shared.f32 	%f269, [%r36+3168];
	fma.rn.f32 	%f270, %f195, %f269, %f266;
	ld.shared.f32 	%f271, [%r35+1548];
	fma.rn.f32 	%f272, %f269, %f271, %f268;
	ld.shared.f32 	%f273, [%r36+3328];
	fma.rn.f32 	%f274, %f200, %f273, %f270;
	ld.shared.f32 	%f275, [%r35+1568];
	fma.rn.f32 	%f276, %f273, %f275, %f272;
	ld.shared.f32 	%f277, [%r36+3360];
	fma.rn.f32 	%f278, %f205, %f277, %f274;
	ld.shared.f32 	%f279, [%r35+1572];
	fma.rn.f32 	%f280, %f277, %f279, %f276;
	ld.shared.f32 	%f281, [%r36+3392];
	fma.rn.f32 	%f282, %f210, %f281, %f278;
	ld.shared.f32 	%f283, [%r35+1576];
	fma.rn.f32 	%f284, %f281, %f283, %f280;
	ld.shared.f32 	%f285, [%r36+3424];
	fma.rn.f32 	%f286, %f215, %f285, %f282;
	ld.shared.f32 	%f287, [%r35+1580];
	fma.rn.f32 	%f288, %f285, %f287, %f284;
	ld.shared.f32 	%f289, [%r35+16];
	ld.shared.f32 	%f290, [%r36+128];
	fma.rn.f32 	%f291, %f289, %f290, %f286;
	ld.shared.f32 	%f292, [%r35+784];
	fma.rn.f32 	%f293, %f290, %f292, %f288;
	ld.shared.f32 	%f294, [%r35+20];
	ld.shared.f32 	%f295, [%r36+160];
	fma.rn.f32 	%f296, %f294, %f295, %f291;
	ld.shared.f32 	%f297, [%r35+788];
	fma.rn.f32 	%f298, %f295, %f297, %f293;
	ld.shared.f32 	%f299, [%r35+24];
	ld.shared.f32 	%f300, [%r36+192];
	fma.rn.f32 	%f301, %f299, %f300, %f296;
	ld.shared.f32 	%f302, [%r35+792];
	fma.rn.f32 	%f303, %f300, %f302, %f298;
	ld.shared.f32 	%f304, [%r35+28];
	ld.shared.f32 	%f305, [%r36+224];
	fma.rn.f32 	%f306, %f304, %f305, %f301;
	ld.shared.f32 	%f307, [%r35+796];
	fma.rn.f32 	%f308, %f305, %f307, %f303;
	ld.shared.f32 	%f309, [%r35+48];
	ld.shared.f32 	%f310, [%r36+384];
	fma.rn.f32 	%f311, %f309, %f310, %f306;
	ld.shared.f32 	%f312, [%r35+816];
	fma.rn.f32 	%f313, %f310, %f312, %f308;
	ld.shared.f32 	%f314, [%r35+52];
	ld.shared.f32 	%f315, [%r36+416];
	fma.rn.f32 	%f316, %f314, %f315, %f311;
	ld.shared.f32 	%f317, [%r35+820];
	fma.rn.f32 	%f318, %f315, %f317, %f313;
	ld.shared.f32 	%f319, [%r35+56];
	ld.shared.f32 	%f320, [%r36+448];
	fma.rn.f32 	%f321, %f319, %f320, %f316;
	ld.shared.f32 	%f322, [%r35+824];
	fma.rn.f32 	%f323, %f320, %f322, %f318;
	ld.shared.f32 	%f324, [%r35+60];
	ld.shared.f32 	%f325, [%r36+480];
	fma.rn.f32 	%f326, %f324, %f325, %f321;
	ld.shared.f32 	%f327, [%r35+828];
	fma.rn.f32 	%f328, %f325, %f327, %f323;
	ld.shared.f32 	%f329, [%r35+400];
	ld.shared.f32 	%f330, [%r36+1664];
	fma.rn.f32 	%f331, %f329, %f330, %f326;
	ld.shared.f32 	%f332, [%r35+1168];
	fma.rn.f32 	%f333, %f330, %f332, %f328;
	ld.shared.f32 	%f334, [%r35+404];
	ld.shared.f32 	%f335, [%r36+1696];
	fma.rn.f32 	%f336, %f334, %f335, %f331;
	ld.shared.f32 	%f337, [%r35+1172];
	fma.rn.f32 	%f338, %f335, %f337, %f333;
	ld.shared.f32 	%f339, [%r35+408];
	ld.shared.f32 	%f340, [%r36+1728];
	fma.rn.f32 	%f341, %f339, %f340, %f336;
	ld.shared.f32 	%f342, [%r35+1176];
	fma.rn.f32 	%f343, %f340, %f342, %f338;
	ld.shared.f32 	%f344, [%r35+412];
	ld.shared.f32 	%f345, [%r36+1760];
	fma.rn.f32 	%f346, %f344, %f345, %f341;
	ld.shared.f32 	%f347, [%r35+1180];
	fma.rn.f32 	%f348, %f345, %f347, %f343;
	ld.shared.f32 	%f349, [%r35+432];
	ld.shared.f32 	%f350, [%r36+1920];
	fma.rn.f32 	%f351, %f349, %f350, %f346;
	ld.shared.f32 	%f352, [%r35+1200];
	fma.rn.f32 	%f353, %f350, %f352, %f348;
	ld.shared.f32 	%f354, [%r35+436];
	ld.shared.f32 	%f355, [%r36+1952];
	fma.rn.f32 	%f356, %f354, %f355, %f351;
	ld.shared.f32 	%f357, [%r35+1204];
	fma.rn.f32 	%f358, %f355, %f357, %f353;
	ld.shared.f32 	%f359, [%r35+440];
	ld.shared.f32 	%f360, [%r36+1984];
	fma.rn.f32 	%f361, %f359, %f360, %f356;
	ld.shared.f32 	%f362, [%r35+1208];
	fma.rn.f32 	%f363, %f360, %f362, %f358;
	ld.shared.f32 	%f364, [%r35+444];
	ld.shared.f32 	%f365, [%r36+2016];
	fma.rn.f32 	%f366, %f364, %f365, %f361;
	ld.shared.f32 	%f367, [%r35+1212];
	fma.rn.f32 	%f368, %f365, %f367, %f363;
	ld.shared.f32 	%f369, [%r36+3200];
	fma.rn.f32 	%f370, %f292, %f369, %f366;
	ld.shared.f32 	%f371, [%r35+1552];
	fma.rn.f32 	%f372, %f369, %f371, %f368;
	ld.shared.f32 	%f373, [%r36+3232];
	fma.rn.f32 	%f374, %f297, %f373, %f370;
	ld.shared.f32 	%f375, [%r35+1556];
	fma.rn.f32 	%f376, %f373, %f375, %f372;
	ld.shared.f32 	%f377, [%r36+3264];
	fma.rn.f32 	%f378, %f302, %f377, %f374;
	ld.shared.f32 	%f379, [%r35+1560];
	fma.rn.f32 	%f380, %f377, %f379, %f376;
	ld.shared.f32 	%f381, [%r36+3296];
	fma.rn.f32 	%f382, %f307, %f381, %f378;
	ld.shared.f32 	%f383, [%r35+1564];
	fma.rn.f32 	%f384, %f381, %f383, %f380;
	ld.shared.f32 	%f385, [%r36+3456];
	fma.rn.f32 	%f386, %f312, %f385, %f382;
	ld.shared.f32 	%f387, [%r35+1584];
	fma.rn.f32 	%f388, %f385, %f387, %f384;
	ld.shared.f32 	%f389, [%r36+3488];
	fma.rn.f32 	%f390, %f317, %f389, %f386;
	ld.shared.f32 	%f391, [%r35+1588];
	fma.rn.f32 	%f392, %f389, %f391, %f388;
	ld.shared.f32 	%f393, [%r36+3520];
	fma.rn.f32 	%f394, %f322, %f393, %f390;
	ld.shared.f32 	%f395, [%r35+1592];
	fma.rn.f32 	%f396, %f393, %f395, %f392;
	ld.shared.f32 	%f397, [%r36+3552];
	fma.rn.f32 	%f398, %f327, %f397, %f394;
	ld.shared.f32 	%f399, [%r35+1596];
	fma.rn.f32 	%f400, %f397, %f399, %f396;
	ld.shared.f32 	%f401, [%r35+128];
	ld.shared.f32 	%f402, [%r36+512];
	fma.rn.f32 	%f403, %f401, %f402, %f398;
	ld.shared.f32 	%f404, [%r35+896];
	fma.rn.f32 	%f405, %f402, %f404, %f400;
	ld.shared.f32 	%f406, [%r35+132];
	ld.shared.f32 	%f407, [%r36+544];
	fma.rn.f32 	%f408, %f406, %f407, %f403;
	ld.shared.f32 	%f409, [%r35+900];
	fma.rn.f32 	%f410, %f407, %f409, %f405;
	ld.shared.f32 	%f411, [%r35+136];
	ld.shared.f32 	%f412, [%r36+576];
	fma.rn.f32 	%f413, %f411, %f412, %f408;
	ld.shared.f32 	%f414, [%r35+904];
	fma.rn.f32 	%f415, %f412, %f414, %f410;
	ld.shared.f32 	%f416, [%r35+140];
	ld.shared.f32 	%f417, [%r36+608];
	fma.rn.f32 	%f418, %f416, %f417, %f413;
	ld.shared.f32 	%f419, [%r35+908];
	fma.rn.f32 	%f420, %f417, %f419, %f415;
	ld.shared.f32 	%f421, [%r35+160];
	ld.shared.f32 	%f422, [%r36+768];
	fma.rn.f32 	%f423, %f421, %f422, %f418;
	ld.shared.f32 	%f424, [%r35+928];
	fma.rn.f32 	%f425, %f422, %f424, %f420;
	ld.shared.f32 	%f426, [%r35+164];
	ld.shared.f32 	%f427, [%r36+800];
	fma.rn.f32 	%f428, %f426, %f427, %f423;
	ld.shared.f32 	%f429, [%r35+932];
	fma.rn.f32 	%f430, %f427, %f429, %f425;
	ld.shared.f32 	%f431, [%r35+168];
	ld.shared.f32 	%f432, [%r36+832];
	fma.rn.f32 	%f433, %f431, %f432, %f428;
	ld.shared.f32 	%f434, [%r35+936];
	fma.rn.f32 	%f435, %f432, %f434, %f430;
	ld.shared.f32 	%f436, [%r35+172];
	ld.shared.f32 	%f437, [%r36+864];
	fma.rn.f32 	%f438, %f436, %f437, %f433;
	ld.shared.f32 	%f439, [%r35+940];
	fma.rn.f32 	%f440, %f437, %f439, %f435;
	ld.shared.f32 	%f441, [%r35+512];
	ld.shared.f32 	%f442, [%r36+2048];
	fma.rn.f32 	%f443, %f441, %f442, %f438;
	ld.shared.f32 	%f444, [%r35+1280];
	fma.rn.f32 	%f445, %f442, %f444, %f440;
	ld.shared.f32 	%f446, [%r35+516];
	ld.shared.f32 	%f447, [%r36+2080];
	fma.rn.f32 	%f448, %f446, %f447, %f443;
	ld.shared.f32 	%f449, [%r35+1284];
	fma.rn.f32 	%f450, %f447, %f449, %f445;
	ld.shared.f32 	%f451, [%r35+520];
	ld.shared.f32 	%f452, [%r36+2112];
	fma.rn.f32 	%f453, %f451, %f452, %f448;
	ld.shared.f32 	%f454, [%r35+1288];
	fma.rn.f32 	%f455, %f452, %f454, %f450;
	ld.shared.f32 	%f456, [%r35+524];
	ld.shared.f32 	%f457, [%r36+2144];
	fma.rn.f32 	%f458, %f456, %f457, %f453;
	ld.shared.f32 	%f459, [%r35+1292];
	fma.rn.f32 	%f460, %f457, %f459, %f455;
	ld.shared.f32 	%f461, [%r35+544];
	ld.shared.f32 	%f462, [%r36+2304];
	fma.rn.f32 	%f463, %f461, %f462, %f458;
	ld.shared.f32 	%f464, [%r35+1312];
	fma.rn.f32 	%f465, %f462, %f464, %f460;
	ld.shared.f32 	%f466, [%r35+548];
	ld.shared.f32 	%f467, [%r36+2336];
	fma.rn.f32 	%f468, %f466, %f467, %f463;
	ld.shared.f32 	%f469, [%r35+1316];
	fma.rn.f32 	%f470, %f467, %f469, %f465;
	ld.shared.f32 	%f471, [%r35+552];
	ld.shared.f32 	%f472, [%r36+2368];
	fma.rn.f32 	%f473, %f471, %f472, %f468;
	ld.shared.f32 	%f474, [%r35+1320];
	fma.rn.f32 	%f475, %f472, %f474, %f470;
	ld.shared.f32 	%f476, [%r35+556];
	ld.shared.f32 	%f477, [%r36+2400];
	fma.rn.f32 	%f478, %f476, %f477, %f473;
	ld.shared.f32 	%f479, [%r35+1324];
	fma.rn.f32 	%f480, %f477, %f479, %f475;
	ld.shared.f32 	%f481, [%r36+3584];
	fma.rn.f32 	%f482, %f404, %f481, %f478;
	ld.shared.f32 	%f483, [%r35+1664];
	fma.rn.f32 	%f484, %f481, %f483, %f480;
	ld.shared.f32 	%f485, [%r36+3616];
	fma.rn.f32 	%f486, %f409, %f485, %f482;
	ld.shared.f32 	%f487, [%r35+1668];
	fma.rn.f32 	%f488, %f485, %f487, %f484;
	ld.shared.f32 	%f489, [%r36+3648];
	fma.rn.f32 	%f490, %f414, %f489, %f486;
	ld.shared.f32 	%f491, [%r35+1672];
	fma.rn.f32 	%f492, %f489, %f491, %f488;
	ld.shared.f32 	%f493, [%r36+3680];
	fma.rn.f32 	%f494, %f419, %f493, %f490;
	ld.shared.f32 	%f495, [%r35+1676];
	fma.rn.f32 	%f496, %f493, %f495, %f492;
	ld.shared.f32 	%f497, [%r36+3840];
	fma.rn.f32 	%f498, %f424, %f497, %f494;
	ld.shared.f32 	%f499, [%r35+1696];
	fma.rn.f32 	%f500, %f497, %f499, %f496;
	ld.shared.f32 	%f501, [%r36+3872];
	fma.rn.f32 	%f502, %f429, %f501, %f498;
	ld.shared.f32 	%f503, [%r35+1700];
	fma.rn.f32 	%f504, %f501, %f503, %f500;
	ld.shared.f32 	%f505, [%r36+3904];
	fma.rn.f32 	%f506, %f434, %f505, %f502;
	ld.shared.f32 	%f507, [%r35+1704];
	fma.rn.f32 	%f508, %f505, %f507, %f504;
	ld.shared.f32 	%f509, [%r36+3936];
	fma.rn.f32 	%f510, %f439, %f509, %f506;
	ld.shared.f32 	%f511, [%r35+1708];
	fma.rn.f32 	%f512, %f509, %f511, %f508;
	ld.shared.f32 	%f513, [%r35+144];
	ld.shared.f32 	%f514, [%r36+640];
	fma.rn.f32 	%f515, %f513, %f514, %f510;
	ld.shared.f32 	%f516, [%r35+912];
	fma.rn.f32 	%f517, %f514, %f516, %f512;
	ld.shared.f32 	%f518, [%r35+148];
	ld.shared.f32 	%f519, [%r36+672];
	fma.rn.f32 	%f520, %f518, %f519, %f515;
	ld.shared.f32 	%f521, [%r35+916];
	fma.rn.f32 	%f522, %f519, %f521, %f517;
	ld.shared.f32 	%f523, [%r35+152];
	ld.shared.f32 	%f524, [%r36+704];
	fma.rn.f32 	%f525, %f523, %f524, %f520;
	ld.shared.f32 	%f526, [%r35+920];
	fma.rn.f32 	%f527, %f524, %f526, %f522;
	ld.shared.f32 	%f528, [%r35+156];
	ld.shared.f32 	%f529, [%r36+736];
	fma.rn.f32 	%f530, %f528, %f529, %f525;
	ld.shared.f32 	%f531, [%r35+924];
	fma.rn.f32 	%f532, %f529, %f531, %f527;
	ld.shared.f32 	%f533, [%r35+176];
	ld.shared.f32 	%f534, [%r36+896];
	fma.rn.f32 	%f535, %f533, %f534, %f530;
	ld.shared.f32 	%f536, [%r35+944];
	fma.rn.f32 	%f537, %f534, %f536, %f532;
	ld.shared.f32 	%f538, [%r35+180];
	ld.shared.f32 	%f539, [%r36+928];
	fma.rn.f32 	%f540, %f538, %f539, %f535;
	ld.shared.f32 	%f541, [%r35+948];
	fma.rn.f32 	%f542, %f539, %f541, %f537;
	ld.shared.f32 	%f543, [%r35+184];
	ld.shared.f32 	%f544, [%r36+960];
	fma.rn.f32 	%f545, %f543, %f544, %f540;
	ld.shared.f32 	%f546, [%r35+952];
	fma.rn.f32 	%f547, %f544, %f546, %f542;
	ld.shared.f32 	%f548, [%r35+188];
	ld.shared.f32 	%f549, [%r36+992];
	fma.rn.f32 	%f550, %f548, %f549, %f545;
	ld.shared.f32 	%f551, [%r35+956];
	fma.rn.f32 	%f552, %f549, %f551, %f547;
	ld.shared.f32 	%f553, [%r35+528];
	ld.shared.f32 	%f554, [%r36+2176];
	fma.rn.f32 	%f555, %f553, %f554, %f550;
	ld.shared.f32 	%f556, [%r35+1296];
	fma.rn.f32 	%f557, %f554, %f556, %f552;
	ld.shared.f32 	%f558, [%r35+532];
	ld.shared.f32 	%f559, [%r36+2208];
	fma.rn.f32 	%f560, %f558, %f559, %f555;
	ld.shared.f32 	%f561, [%r35+1300];
	fma.rn.f32 	%f562, %f559, %f561, %f557;
	ld.shared.f32 	%f563, [%r35+536];
	ld.shared.f32 	%f564, [%r36+2240];
	fma.rn.f32 	%f565, %f563, %f564, %f560;
	ld.shared.f32 	%f566, [%r35+1304];
	fma.rn.f32 	%f567, %f564, %f566, %f562;
	ld.shared.f32 	%f568, [%r35+540];
	ld.shared.f32 	%f569, [%r36+2272];
	fma.rn.f32 	%f570, %f568, %f569, %f565;
	ld.shared.f32 	%f571, [%r35+1308];
	fma.rn.f32 	%f572, %f569, %f571, %f567;
	ld.shared.f32 	%f573, [%r35+560];
	ld.shared.f32 	%f574, [%r36+2432];
	fma.rn.f32 	%f575, %f573, %f574, %f570;
	ld.shared.f32 	%f576, [%r35+1328];
	fma.rn.f32 	%f577, %f574, %f576, %f572;
	ld.shared.f32 	%f578, [%r35+564];
	ld.shared.f32 	%f579, [%r36+2464];
	fma.rn.f32 	%f580, %f578, %f579, %f575;
	ld.shared.f32 	%f581, [%r35+1332];
	fma.rn.f32 	%f582, %f579, %f581, %f577;
	ld.shared.f32 	%f583, [%r35+568];
	ld.shared.f32 	%f584, [%r36+2496];
	fma.rn.f32 	%f585, %f583, %f584, %f580;
	ld.shared.f32 	%f586, [%r35+1336];
	fma.rn.f32 	%f587, %f584, %f586, %f582;
	ld.shared.f32 	%f588, [%r35+572];
	ld.shared.f32 	%f589, [%r36+2528];
	fma.rn.f32 	%f590, %f588, %f589, %f585;
	ld.shared.f32 	%f591, [%r35+1340];
	fma.rn.f32 	%f592, %f589, %f591, %f587;
	ld.shared.f32 	%f593, [%r36+3712];
	fma.rn.f32 	%f594, %f516, %f593, %f590;
	ld.shared.f32 	%f595, [%r35+1680];
	fma.rn.f32 	%f596, %f593, %f595, %f592;
	ld.shared.f32 	%f597, [%r36+3744];
	fma.rn.f32 	%f598, %f521, %f597, %f594;
	ld.shared.f32 	%f599, [%r35+1684];
	fma.rn.f32 	%f600, %f597, %f599, %f596;
	ld.shared.f32 	%f601, [%r36+3776];
	fma.rn.f32 	%f602, %f526, %f601, %f598;
	ld.shared.f32 	%f603, [%r35+1688];
	fma.rn.f32 	%f604, %f601, %f603, %f600;
	ld.shared.f32 	%f605, [%r36+3808];
	fma.rn.f32 	%f606, %f531, %f605, %f602;
	ld.shared.f32 	%f607, [%r35+1692];
	fma.rn.f32 	%f608, %f605, %f607, %f604;
	ld.shared.f32 	%f609, [%r36+3968];
	fma.rn.f32 	%f610, %f536, %f609, %f606;
	ld.shared.f32 	%f611, [%r35+1712];
	fma.rn.f32 	%f612, %f609, %f611, %f608;
	ld.shared.f32 	%f613, [%r36+4000];
	fma.rn.f32 	%f614, %f541, %f613, %f610;
	ld.shared.f32 	%f615, [%r35+1716];
	fma.rn.f32 	%f616, %f613, %f615, %f612;
	ld.shared.f32 	%f617, [%r36+4032];
	fma.rn.f32 	%f618, %f546, %f617, %f614;
	ld.shared.f32 	%f619, [%r35+1720];
	fma.rn.f32 	%f620, %f617, %f619, %f616;
	ld.shared.f32 	%f621, [%r36+4064];
	fma.rn.f32 	%f622, %f551, %f621, %f618;
	ld.shared.f32 	%f623, [%r35+1724];
	fma.rn.f32 	%f624, %f621, %f623, %f620;
	ld.shared.f32 	%f625, [%r35+256];
	ld.shared.f32 	%f626, [%r36+1024];
	fma.rn.f32 	%f627, %f625, %f626, %f622;
	ld.shared.f32 	%f628, [%r35+1024];
	fma.rn.f32 	%f629, %f626, %f628, %f624;
	ld.shared.f32 	%f630, [%r35+260];
	ld.shared.f32 	%f631, [%r36+1056];
	fma.rn.f32 	%f632, %f630, %f631, %f627;
	ld.shared.f32 	%f633, [%r35+1028];
	fma.rn.f32 	%f634, %f631, %f633, %f629;
	ld.shared.f32 	%f635, [%r35+264];
	ld.shared.f32 	%f636, [%r36+1088];
	fma.rn.f32 	%f637, %f635, %f636, %f632;
	ld.shared.f32 	%f638, [%r35+1032];
	fma.rn.f32 	%f639, %f636, %f638, %f634;
	ld.shared.f32 	%f640, [%r35+268];
	ld.shared.f32 	%f641, [%r36+1120];
	fma.rn.f32 	%f642, %f640, %f641, %f637;
	ld.shared.f32 	%f643, [%r35+1036];
	fma.rn.f32 	%f644, %f641, %f643, %f639;
	ld.shared.f32 	%f645, [%r35+288];
	ld.shared.f32 	%f646, [%r36+1280];
	fma.rn.f32 	%f647, %f645, %f646, %f642;
	ld.shared.f32 	%f648, [%r35+1056];
	fma.rn.f32 	%f649, %f646, %f648, %f644;
	ld.shared.f32 	%f650, [%r35+292];
	ld.shared.f32 	%f651, [%r36+1312];
	fma.rn.f32 	%f652, %f650, %f651, %f647;
	ld.shared.f32 	%f653, [%r35+1060];
	fma.rn.f32 	%f654, %f651, %f653, %f649;
	ld.shared.f32 	%f655, [%r35+296];
	ld.shared.f32 	%f656, [%r36+1344];
	fma.rn.f32 	%f657, %f655, %f656, %f652;
	ld.shared.f32 	%f658, [%r35+1064];
	fma.rn.f32 	%f659, %f656, %f658, %f654;
	ld.shared.f32 	%f660, [%r35+300];
	ld.shared.f32 	%f661, [%r36+1376];
	fma.rn.f32 	%f662, %f660, %f661, %f657;
	ld.shared.f32 	%f663, [%r35+1068];
	fma.rn.f32 	%f664, %f661, %f663, %f659;
	ld.shared.f32 	%f665, [%r35+640];
	ld.shared.f32 	%f666, [%r36+2560];
	fma.rn.f32 	%f667, %f665, %f666, %f662;
	ld.shared.f32 	%f668, [%r35+1408];
	fma.rn.f32 	%f669, %f666, %f668, %f664;
	ld.shared.f32 	%f670, [%r35+644];
	ld.shared.f32 	%f671, [%r36+2592];
	fma.rn.f32 	%f672, %f670, %f671, %f667;
	ld.shared.f32 	%f673, [%r35+1412];
	fma.rn.f32 	%f674, %f671, %f673, %f669;
	ld.shared.f32 	%f675, [%r35+648];
	ld.shared.f32 	%f676, [%r36+2624];
	fma.rn.f32 	%f677, %f675, %f676, %f672;
	ld.shared.f32 	%f678, [%r35+1416];
	fma.rn.f32 	%f679, %f676, %f678, %f674;
	ld.shared.f32 	%f680, [%r35+652];
	ld.shared.f32 	%f681, [%r36+2656];
	fma.rn.f32 	%f682, %f680, %f681, %f677;
	ld.shared.f32 	%f683, [%r35+1420];
	fma.rn.f32 	%f684, %f681, %f683, %f679;
	ld.shared.f32 	%f685, [%r35+672];
	ld.shared.f32 	%f686, [%r36+2816];
	fma.rn.f32 	%f687, %f685, %f686, %f682;
	ld.shared.f32 	%f688, [%r35+1440];
	fma.rn.f32 	%f689, %f686, %f688, %f684;
	ld.shared.f32 	%f690, [%r35+676];
	ld.shared.f32 	%f691, [%r36+2848];
	fma.rn.f32 	%f692, %f690, %f691, %f687;
	ld.shared.f32 	%f693, [%r35+1444];
	fma.rn.f32 	%f694, %f691, %f693, %f689;
	ld.shared.f32 	%f695, [%r35+680];
	ld.shared.f32 	%f696, [%r36+2880];
	fma.rn.f32 	%f697, %f695, %f696, %f692;
	ld.shared.f32 	%f698, [%r35+1448];
	fma.rn.f32 	%f699, %f696, %f698, %f694;
	ld.shared.f32 	%f700, [%r35+684];
	ld.shared.f32 	%f701, [%r36+2912];
	fma.rn.f32 	%f702, %f700, %f701, %f697;
	ld.shared.f32 	%f703, [%r35+1452];
	fma.rn.f32 	%f704, %f701, %f703, %f699;
	ld.shared.f32 	%f705, [%r36+4096];
	fma.rn.f32 	%f706, %f628, %f705, %f702;
	ld.shared.f32 	%f707, [%r35+1792];
	fma.rn.f32 	%f708, %f705, %f707, %f704;
	ld.shared.f32 	%f709, [%r36+4128];
	fma.rn.f32 	%f710, %f633, %f709, %f706;
	ld.shared.f32 	%f711, [%r35+1796];
	fma.rn.f32 	%f712, %f709, %f711, %f708;
	ld.shared.f32 	%f713, [%r36+4160];
	fma.rn.f32 	%f714, %f638, %f713, %f710;
	ld.shared.f32 	%f715, [%r35+1800];
	fma.rn.f32 	%f716, %f713, %f715, %f712;
	ld.shared.f32 	%f717, [%r36+4192];
	fma.rn.f32 	%f718, %f643, %f717, %f714;
	ld.shared.f32 	%f719, [%r35+1804];
	fma.rn.f32 	%f720, %f717, %f719, %f716;
	ld.shared.f32 	%f721, [%r36+4352];
	fma.rn.f32 	%f722, %f648, %f721, %f718;
	ld.shared.f32 	%f723, [%r35+1824];
	fma.rn.f32 	%f724, %f721, %f723, %f720;
	ld.shared.f32 	%f725, [%r36+4384];
	fma.rn.f32 	%f726, %f653, %f725, %f722;
	ld.shared.f32 	%f727, [%r35+1828];
	fma.rn.f32 	%f728, %f725, %f727, %f724;
	ld.shared.f32 	%f729, [%r36+4416];
	fma.rn.f32 	%f730, %f658, %f729, %f726;
	ld.shared.f32 	%f731, [%r35+1832];
	fma.rn.f32 	%f732, %f729, %f731, %f728;
	ld.shared.f32 	%f733, [%r36+4448];
	fma.rn.f32 	%f734, %f663, %f733, %f730;
	ld.shared.f32 	%f735, [%r35+1836];
	fma.rn.f32 	%f736, %f733, %f735, %f732;
	ld.shared.f32 	%f737, [%r35+272];
	ld.shared.f32 	%f738, [%r36+1152];
	fma.rn.f32 	%f739, %f737, %f738, %f734;
	ld.shared.f32 	%f740, [%r35+1040];
	fma.rn.f32 	%f741, %f738, %f740, %f736;
	ld.shared.f32 	%f742, [%r35+276];
	ld.shared.f32 	%f743, [%r36+1184];
	fma.rn.f32 	%f744, %f742, %f743, %f739;
	ld.shared.f32 	%f745, [%r35+1044];
	fma.rn.f32 	%f746, %f743, %f745, %f741;
	ld.shared.f32 	%f747, [%r35+280];
	ld.shared.f32 	%f748, [%r36+1216];
	fma.rn.f32 	%f749, %f747, %f748, %f744;
	ld.shared.f32 	%f750, [%r35+1048];
	fma.rn.f32 	%f751, %f748, %f750, %f746;
	ld.shared.f32 	%f752, [%r35+284];
	ld.shared.f32 	%f753, [%r36+1248];
	fma.rn.f32 	%f754, %f752, %f753, %f749;
	ld.shared.f32 	%f755, [%r35+1052];
	fma.rn.f32 	%f756, %f753, %f755, %f751;
	ld.shared.f32 	%f757, [%r35+304];
	ld.shared.f32 	%f758, [%r36+1408];
	fma.rn.f32 	%f759, %f757, %f758, %f754;
	ld.shared.f32 	%f760, [%r35+1072];
	fma.rn.f32 	%f761, %f758, %f760, %f756;
	ld.shared.f32 	%f762, [%r35+308];
	ld.shared.f32 	%f763, [%r36+1440];
	fma.rn.f32 	%f764, %f762, %f763, %f759;
	ld.shared.f32 	%f765, [%r35+1076];
	fma.rn.f32 	%f766, %f763, %f765, %f761;
	ld.shared.f32 	%f767, [%r35+312];
	ld.shared.f32 	%f768, [%r36+1472];
	fma.rn.f32 	%f769, %f767, %f768, %f764;
	ld.shared.f32 	%f770, [%r35+1080];
	fma.rn.f32 	%f771, %f768, %f770, %f766;
	ld.shared.f32 	%f772, [%r35+316];
	ld.shared.f32 	%f773, [%r36+1504];
	fma.rn.f32 	%f774, %f772, %f773, %f769;
	ld.shared.f32 	%f775, [%r35+1084];
	fma.rn.f32 	%f776, %f773, %f775, %f771;
	ld.shared.f32 	%f777, [%r35+656];
	ld.shared.f32 	%f778, [%r36+2688];
	fma.rn.f32 	%f779, %f777, %f778, %f774;
	ld.shared.f32 	%f780, [%r35+1424];
	fma.rn.f32 	%f781, %f778, %f780, %f776;
	ld.shared.f32 	%f782, [%r35+660];
	ld.shared.f32 	%f783, [%r36+2720];
	fma.rn.f32 	%f784, %f782, %f783, %f779;
	ld.shared.f32 	%f785, [%r35+1428];
	fma.rn.f32 	%f786, %f783, %f785, %f781;
	ld.shared.f32 	%f787, [%r35+664];
	ld.shared.f32 	%f788, [%r36+2752];
	fma.rn.f32 	%f789, %f787, %f788, %f784;
	ld.shared.f32 	%f790, [%r35+1432];
	fma.rn.f32 	%f791, %f788, %f790, %f786;
	ld.shared.f32 	%f792, [%r35+668];
	ld.shared.f32 	%f793, [%r36+2784];
	fma.rn.f32 	%f794, %f792, %f793, %f789;
	ld.shared.f32 	%f795, [%r35+1436];
	fma.rn.f32 	%f796, %f793, %f795, %f791;
	ld.shared.f32 	%f797, [%r35+688];
	ld.shared.f32 	%f798, [%r36+2944];
	fma.rn.f32 	%f799, %f797, %f798, %f794;
	ld.shared.f32 	%f800, [%r35+1456];
	fma.rn.f32 	%f801, %f798, %f800, %f796;
	ld.shared.f32 	%f802, [%r35+692];
	ld.shared.f32 	%f803, [%r36+2976];
	fma.rn.f32 	%f804, %f802, %f803, %f799;
	ld.shared.f32 	%f805, [%r35+1460];
	fma.rn.f32 	%f806, %f803, %f805, %f801;
	ld.shared.f32 	%f807, [%r35+696];
	ld.shared.f32 	%f808, [%r36+3008];
	fma.rn.f32 	%f809, %f807, %f808, %f804;
	ld.shared.f32 	%f810, [%r35+1464];
	fma.rn.f32 	%f811, %f808, %f810, %f806;
	ld.shared.f32 	%f812, [%r35+700];
	ld.shared.f32 	%f813, [%r36+3040];
	fma.rn.f32 	%f814, %f812, %f813, %f809;
	ld.shared.f32 	%f815, [%r35+1468];
	fma.rn.f32 	%f816, %f813, %f815, %f811;
	ld.shared.f32 	%f817, [%r36+4224];
	fma.rn.f32 	%f818, %f740, %f817, %f814;
	ld.shared.f32 	%f819, [%r35+1808];
	fma.rn.f32 	%f820, %f817, %f819, %f816;
	ld.shared.f32 	%f821, [%r36+4256];
	fma.rn.f32 	%f822, %f745, %f821, %f818;
	ld.shared.f32 	%f823, [%r35+1812];
	fma.rn.f32 	%f824, %f821, %f823, %f820;
	ld.shared.f32 	%f825, [%r36+4288];
	fma.rn.f32 	%f826, %f750, %f825, %f822;
	ld.shared.f32 	%f827, [%r35+1816];
	fma.rn.f32 	%f828, %f825, %f827, %f824;
	ld.shared.f32 	%f829, [%r36+4320];
	fma.rn.f32 	%f830, %f755, %f829, %f826;
	ld.shared.f32 	%f831, [%r35+1820];
	fma.rn.f32 	%f832, %f829, %f831, %f828;
	ld.shared.f32 	%f833, [%r36+4480];
	fma.rn.f32 	%f834, %f760, %f833, %f830;
	ld.shared.f32 	%f835, [%r35+1840];
	fma.rn.f32 	%f836, %f833, %f835, %f832;
	ld.shared.f32 	%f837, [%r36+4512];
	fma.rn.f32 	%f838, %f765, %f837, %f834;
	ld.shared.f32 	%f839, [%r35+1844];
	fma.rn.f32 	%f840, %f837, %f839, %f836;
	ld.shared.f32 	%f841, [%r36+4544];
	fma.rn.f32 	%f842, %f770, %f841, %f838;
	ld.shared.f32 	%f843, [%r35+1848];
	fma.rn.f32 	%f844, %f841, %f843, %f840;
	ld.shared.f32 	%f845, [%r36+4576];
	fma.rn.f32 	%f55, %f775, %f845, %f842;
	ld.shared.f32 	%f846, [%r35+1852];
	fma.rn.f32 	%f56, %f845, %f846, %f844;
	bar.sync 	0;
	mov.f32 	%f1616, 0f00000000;
	@%p31 bra 	$L__BB0_113;
	setp.eq.s32 	%p32, %r16, 0;
	mov.f32 	%f1614, 0f00000000;
	@%p32 bra 	$L__BB0_60;
	add.s32 	%r132, %r17, %r19;
	add.s32 	%r133, %r132, %r20;
	add.s32 	%r134, %r133, %r21;
	add.s32 	%r135, %r134, %r22;
	mul.wide.u32 	%rd20, %r135, 4;
	add.s64 	%rd21, %rd1, %rd20;
	ld.global.nc.f32 	%f1614, [%rd21+56896];
$L__BB0_60:
	setp.eq.s32 	%p33, %r23, 0;
	st.shared.f32 	[%r8], %f1614;
	mov.f32 	%f1615, 0f00000000;
	@%p33 bra 	$L__BB0_62;
	add.s32 	%r136, %r20, %r24;
	add.s32 	%r137, %r136, %r21;
	add.s32 	%r138, %r137, %r26;
	add.s32 	%r139, %r138, %r27;
	mul.wide.u32 	%rd22, %r139, 4;
	add.s64 	%rd23, %rd1, %rd22;
	ld.global.nc.f32 	%f1615, [%rd23+56896];
$L__BB0_62:
	setp.eq.s32 	%p34, %r28, 0;
	st.shared.f32 	[%r8+4], %f1615;
	@%p34 bra 	$L__BB0_64;
	add.s32 	%r140, %r20, %r29;
	add.s32 	%r141, %r140, %r21;
	add.s32 	%r142, %r141, %r30;
	add.s32 	%r143, %r142, %r31;
	mul.wide.u32 	%rd24, %r143, 4;
	add.s64 	%rd25, %rd1, %rd24;
	ld.global.nc.f32 	%f1616, [%rd25+56896];
$L__BB0_64:
	setp.eq.s32 	%p35, %r16, 0;
	st.shared.f32 	[%r8+8], %f1616;
	mov.f32 	%f1617, 0f00000000;
	@%p35 bra 	$L__BB0_66;
	ld.global.nc.f32 	%f1617, [%rd2+-448];
$L__BB0_66:
	setp.eq.s32 	%p36, %r23, 0;
	st.shared.f32 	[%r8+384], %f1617;
	mov.f32 	%f1618, 0f00000000;
	@%p36 bra 	$L__BB0_68;
	ld.global.nc.f32 	%f1618, [%rd3+-448];
$L__BB0_68:
	setp.eq.s32 	%p37, %r28, 0;
	st.shared.f32 	[%r8+388], %f1618;
	mov.f32 	%f1619, 0f00000000;
	@%p37 bra 	$L__BB0_70;
	ld.global.nc.f32 	%f1619, [%rd4+-448];
$L__BB0_70:
	setp.eq.s32 	%p38, %r16, 0;
	st.shared.f32 	[%r8+392], %f1619;
	mov.f32 	%f1620, 0f00000000;
	@%p38 bra 	$L__BB0_72;
	ld.global.nc.f32 	%f1620, [%rd2+7744];
$L__BB0_72:
	setp.eq.s32 	%p39, %r23, 0;
	st.shared.f32 	[%r8+768], %f1620;
	mov.f32 	%f1621, 0f00000000;
	@%p39 bra 	$L__BB0_74;
	ld.global.nc.f32 	%f1621, [%rd3+7744];
$L__BB0_74:
	setp.eq.s32 	%p40, %r28, 0;
	st.shared.f32 	[%r8+772], %f1621;
	mov.f32 	%f1622, 0f00000000;
	@%p40 bra 	$L__BB0_76;
	ld.global.nc.f32 	%f1622, [%rd4+7744];
$L__BB0_76:
	setp.eq.s32 	%p41, %r16, 0;
	st.shared.f32 	[%r8+776], %f1622;
	mov.f32 	%f1623, 0f00000000;
	@%p41 bra 	$L__BB0_78;
	ld.global.nc.f32 	%f1623, [%rd2+15936];
$L__BB0_78:
	setp.eq.s32 	%p42, %r23, 0;
	st.shared.f32 	[%r8+1152], %f1623;
	mov.f32 	%f1624, 0f00000000;
	@%p42 bra 	$L__BB0_80;
	ld.global.nc.f32 	%f1624, [%rd3+15936];
$L__BB0_80:
	setp.eq.s32 	%p43, %r28, 0;
	st.shared.f32 	[%r8+1156], %f1624;
	mov.f32 	%f1625, 0f00000000;
	@%p43 bra 	$L__BB0_82;
	ld.global.nc.f32 	%f1625, [%rd4+15936];
$L__BB0_82:
	setp.eq.s32 	%p44, %r16, 0;
	st.shared.f32 	[%r8+1160], %f1625;
	mov.f32 	%f1626, 0f00000000;
	@%p44 bra 	$L__BB0_84;
	ld.global.nc.f32 	%f1626, [%rd2+24128];
$L__BB0_84:
	setp.eq.s32 	%p45, %r23, 0;
	st.shared.f32 	[%r8+1536], %f1626;
	mov.f32 	%f1627, 0f00000000;
	@%p45 bra 	$L__BB0_86;
	ld.global.nc.f32 	%f1627, [%rd3+24128];
$L__BB0_86:
	setp.eq.s32 	%p46, %r28, 0;
	st.shared.f32 	[%r8+1540], %f1627;
	mov.f32 	%f1628, 0f00000000;
	@%p46 bra 	$L__BB0_88;
	ld.global.nc.f32 	%f1628, [%rd4+24128];
$L__BB0_88:
	setp.eq.s32 	%p47, %r16, 0;
	st.shared.f32 	[%r8+1544], %f1628;
	mov.f32 	%f1629, 0f00000000;
	@%p47 bra 	$L__BB0_90;
	ld.global.nc.f32 	%f1629, [%rd2+32320];
$L__BB0_90:
	setp.eq.s32 	%p48, %r23, 0;
	st.shared.f32 	[%r8+1920], %f1629;
	mov.f32 	%f1630, 0f00000000;
	@%p48 bra 	$L__BB0_92;
	ld.global.nc.f32 	%f1630, [%rd3+32320];
$L__BB0_92:
	setp.eq.s32 	%p49, %r28, 0;
	st.shared.f32 	[%r8+1924], %f1630;
	mov.f32 	%f1631, 0f00000000;
	@%p49 bra 	$L__BB0_94;
	ld.global.nc.f32 	%f1631, [%rd4+32320];
$L__BB0_94:
	setp.eq.s32 	%p50, %r16, 0;
	st.shared.f32 	[%r8+1928], %f1631;
	mov.f32 	%f1632, 0f00000000;
	@%p50 bra 	$L__BB0_96;
	ld.global.nc.f32 	%f1632, [%rd2+40512];
$L__BB0_96:
	setp.eq.s32 	%p51, %r23, 0;
	st.shared.f32 	[%r8+2304], %f1632;
	mov.f32 	%f1633, 0f00000000;
	@%p51 bra 	$L__BB0_98;
	ld.global.nc.f32 	%f1633, [%rd3+40512];
$L__BB0_98:
	setp.eq.s32 	%p52, %r28, 0;
	st.shared.f32 	[%r8+2308], %f1633;
	mov.f32 	%f1634, 0f00000000;
	@%p52 bra 	$L__BB0_100;
	ld.global.nc.f32 	%f1634, [%rd4+40512];
$L__BB0_100:
	setp.eq.s32 	%p53, %r16, 0;
	st.shared.f32 	[%r8+2312], %f1634;
	mov.f32 	%f1635, 0f00000000;
	@%p53 bra 	$L__BB0_102;
	ld.global.nc.f32 	%f1635, [%rd2+48704];
$L__BB0_102:
	setp.eq.s32 	%p54, %r23, 0;
	st.shared.f32 	[%r8+2688], %f1635;
	mov.f32 	%f1636, 0f00000000;
	@%p54 bra 	$L__BB0_104;
	ld.global.nc.f32 	%f1636, [%rd3+48704];
$L__BB0_104:
	setp.eq.s32 	%p55, %r28, 0;
	st.shared.f32 	[%r8+2692], %f1636;
	mov.f32 	%f1637, 0f00000000;
	@%p55 bra 	$L__BB0_106;
	ld.global.nc.f32 	%f1637, [%rd4+48704];
$L__BB0_106:
	setp.eq.s32 	%p56, %r16, 0;
	st.shared.f32 	[%r8+2696], %f1637;
	mov.f32 	%f1638, 0f00000000;
	@%p56 bra 	$L__BB0_108;
	ld.global.nc.f32 	%f1638, [%rd2+56896];
$L__BB0_108:
	setp.eq.s32 	%p57, %r23, 0;
	st.shared.f32 	[%r8+3072], %f1638;
	mov.f32 	%f1639, 0f00000000;
	@%p57 bra 	$L__BB0_110;
	ld.global.nc.f32 	%f1639, [%rd3+56896];
$L__BB0_110:
	setp.eq.s32 	%p58, %r28, 0;
	st.shared.f32 	[%r8+3076], %f1639;
	mov.f32 	%f1640, 0f00000000;
	@%p58 bra 	$L__BB0_112;
	ld.global.nc.f32 	%f1640, [%rd4+56896];
$L__BB0_112:
	cvta.to.global.u64 	%rd26, %rd6;
	st.shared.f32 	[%r8+3080], %f1640;
	ld.global.nc.f32 	%f875, [%rd5+4096];
	st.shared.f32 	[%r33], %f875;
	ld.global.nc.f32 	%f876, [%rd5+4352];
	st.shared.f32 	[%r33+128], %f876;
	ld.global.nc.f32 	%f877, [%rd5+6144];
	st.shared.f32 	[%r33+256], %f877;
	ld.global.nc.f32 	%f878, [%rd5+6400];
	st.shared.f32 	[%r33+384], %f878;
	ld.global.nc.f32 	%f879, [%rd5+12288];
	st.shared.f32 	[%r33+512], %f879;
	ld.global.nc.f32 	%f880, [%rd5+12544];
	st.shared.f32 	[%r33+640], %f880;
	ld.global.nc.f32 	%f881, [%rd5+14336];
	st.shared.f32 	[%r33+768], %f881;
	ld.global.nc.f32 	%f882, [%rd5+14592];
	st.shared.f32 	[%r33+896], %f882;
	ld.global.nc.f32 	%f883, [%rd5+20480];
	st.shared.f32 	[%r33+1024], %f883;
	ld.global.nc.f32 	%f884, [%rd5+20736];
	st.shared.f32 	[%r33+1152], %f884;
	ld.global.nc.f32 	%f885, [%rd5+22528];
	st.shared.f32 	[%r33+1280], %f885;
	ld.global.nc.f32 	%f886, [%rd5+22784];
	st.shared.f32 	[%r33+1408], %f886;
	ld.global.nc.f32 	%f887, [%rd5+28672];
	st.shared.f32 	[%r33+1536], %f887;
	ld.global.nc.f32 	%f888, [%rd5+28928];
	st.shared.f32 	[%r33+1664], %f888;
	ld.global.nc.f32 	%f889, [%rd5+30720];
	st.shared.f32 	[%r33+1792], %f889;
	ld.global.nc.f32 	%f890, [%rd5+30976];
	st.shared.f32 	[%r33+1920], %f890;
	ld.global.nc.f32 	%f891, [%rd5+36864];
	st.shared.f32 	[%r33+2048], %f891;
	ld.global.nc.f32 	%f892, [%rd5+37120];
	st.shared.f32 	[%r33+2176], %f892;
	ld.global.nc.f32 	%f893, [%rd5+38912];
	st.shared.f32 	[%r33+2304], %f893;
	ld.global.nc.f32 	%f894, [%rd5+39168];
	st.shared.f32 	[%r33+2432], %f894;
	ld.global.nc.f32 	%f895, [%rd5+45056];
	st.shared.f32 	[%r33+2560], %f895;
	ld.global.nc.f32 	%f896, [%rd5+45312];
	st.shared.f32 	[%r33+2688], %f896;
	ld.global.nc.f32 	%f897, [%rd5+47104];
	st.shared.f32 	[%r33+2816], %f897;
	ld.global.nc.f32 	%f898, [%rd5+47360];
	st.shared.f32 	[%r33+2944], %f898;
	ld.global.nc.f32 	%f899, [%rd5+53248];
	st.shared.f32 	[%r33+3072], %f899;
	ld.global.nc.f32 	%f900, [%rd5+53504];
	st.shared.f32 	[%r33+3200], %f900;
	ld.global.nc.f32 	%f901, [%rd5+55296];
	st.shared.f32 	[%r33+3328], %f901;
	ld.global.nc.f32 	%f902, [%rd5+55552];
	st.shared.f32 	[%r33+3456], %f902;
	ld.global.nc.f32 	%f903, [%rd5+61440];
	st.shared.f32 	[%r33+3584], %f903;
	ld.global.nc.f32 	%f904, [%rd5+61696];
	st.shared.f32 	[%r33+3712], %f904;
	ld.global.nc.f32 	%f905, [%rd5+63488];
	st.shared.f32 	[%r33+3840], %f905;
	ld.global.nc.f32 	%f906, [%rd5+63744];
	st.shared.f32 	[%r33+3968], %f906;
	ld.global.nc.f32 	%f907, [%rd5+69632];
	st.shared.f32 	[%r33+4096], %f907;
	ld.global.nc.f32 	%f908, [%rd5+69888];
	st.shared.f32 	[%r33+4224], %f908;
	ld.global.nc.f32 	%f909, [%rd5+71680];
	st.shared.f32 	[%r33+4352], %f909;
	ld.global.nc.f32 	%f910, [%rd5+71936];
	st.shared.f32 	[%r33+4480], %f910;
	bar.sync 	0;
	ld.shared.f32 	%f911, [%r35];
	ld.shared.f32 	%f912, [%r36];
	fma.rn.f32 	%f913, %f911, %f912, %f55;
	ld.shared.f32 	%f914, [%r35+768];
	fma.rn.f32 	%f915, %f912, %f914, %f56;
	ld.shared.f32 	%f916, [%r35+4];
	ld.shared.f32 	%f917, [%r36+32];
	fma.rn.f32 	%f918, %f916, %f917, %f913;
	ld.shared.f32 	%f919, [%r35+772];
	fma.rn.f32 	%f920, %f917, %f919, %f915;
	ld.shared.f32 	%f921, [%r35+8];
	ld.shared.f32 	%f922, [%r36+64];
	fma.rn.f32 	%f923, %f921, %f922, %f918;
	ld.shared.f32 	%f924, [%r35+776];
	fma.rn.f32 	%f925, %f922, %f924, %f920;
	ld.shared.f32 	%f926, [%r35+12];
	ld.shared.f32 	%f927, [%r36+96];
	fma.rn.f32 	%f928, %f926, %f927, %f923;
	ld.shared.f32 	%f929, [%r35+780];
	fma.rn.f32 	%f930, %f927, %f929, %f925;
	ld.shared.f32 	%f931, [%r35+32];
	ld.shared.f32 	%f932, [%r36+256];
	fma.rn.f32 	%f933, %f931, %f932, %f928;
	ld.shared.f32 	%f934, [%r35+800];
	fma.rn.f32 	%f935, %f932, %f934, %f930;
	ld.shared.f32 	%f936, [%r35+36];
	ld.shared.f32 	%f937, [%r36+288];
	fma.rn.f32 	%f938, %f936, %f937, %f933;
	ld.shared.f32 	%f939, [%r35+804];
	fma.rn.f32 	%f940, %f937, %f939, %f935;
	ld.shared.f32 	%f941, [%r35+40];
	ld.shared.f32 	%f942, [%r36+320];
	fma.rn.f32 	%f943, %f941, %f942, %f938;
	ld.shared.f32 	%f944, [%r35+808];
	fma.rn.f32 	%f945, %f942, %f944, %f940;
	ld.shared.f32 	%f946, [%r35+44];
	ld.shared.f32 	%f947, [%r36+352];
	fma.rn.f32 	%f948, %f946, %f947, %f943;
	ld.shared.f32 	%f949, [%r35+812];
	fma.rn.f32 	%f950, %f947, %f949, %f945;
	ld.shared.f32 	%f951, [%r35+384];
	ld.shared.f32 	%f952, [%r36+1536];
	fma.rn.f32 	%f953, %f951, %f952, %f948;
	ld.shared.f32 	%f954, [%r35+1152];
	fma.rn.f32 	%f955, %f952, %f954, %f950;
	ld.shared.f32 	%f956, [%r35+388];
	ld.shared.f32 	%f957, [%r36+1568];
	fma.rn.f32 	%f958, %f956, %f957, %f953;
	ld.shared.f32 	%f959, [%r35+1156];
	fma.rn.f32 	%f960, %f957, %f959, %f955;
	ld.shared.f32 	%f961, [%r35+392];
	ld.shared.f32 	%f962, [%r36+1600];
	fma.rn.f32 	%f963, %f961, %f962, %f958;
	ld.shared.f32 	%f964, [%r35+1160];
	fma.rn.f32 	%f965, %f962, %f964, %f960;
	ld.shared.f32 	%f966, [%r35+396];
	ld.shared.f32 	%f967, [%r36+1632];
	fma.rn.f32 	%f968, %f966, %f967, %f963;
	ld.shared.f32 	%f969, [%r35+1164];
	fma.rn.f32 	%f970, %f967, %f969, %f965;
	ld.shared.f32 	%f971, [%r35+416];
	ld.shared.f32 	%f972, [%r36+1792];
	fma.rn.f32 	%f973, %f971, %f972, %f968;
	ld.shared.f32 	%f974, [%r35+1184];
	fma.rn.f32 	%f975, %f972, %f974, %f970;
	ld.shared.f32 	%f976, [%r35+420];
	ld.shared.f32 	%f977, [%r36+1824];
	fma.rn.f32 	%f978, %f976, %f977, %f973;
	ld.shared.f32 	%f979, [%r35+1188];
	fma.rn.f32 	%f980, %f977, %f979, %f975;
	ld.shared.f32 	%f981, [%r35+424];
	ld.shared.f32 	%f982, [%r36+1856];
	fma.rn.f32 	%f983, %f981, %f982, %f978;
	ld.shared.f32 	%f984, [%r35+1192];
	fma.rn.f32 	%f985, %f982, %f984, %f980;
	ld.shared.f32 	%f986, [%r35+428];
	ld.shared.f32 	%f987, [%r36+1888];
	fma.rn.f32 	%f988, %f986, %f987, %f983;
	ld.shared.f32 	%f989, [%r35+1196];
	fma.rn.f32 	%f990, %f987, %f989, %f985;
	ld.shared.f32 	%f991, [%r36+3072];
	fma.rn.f32 	%f992, %f914, %f991, %f988;
	ld.shared.f32 	%f993, [%r35+1536];
	fma.rn.f32 	%f994, %f991, %f993, %f990;
	ld.shared.f32 	%f995, [%r36+3104];
	fma.rn.f32 	%f996, %f919, %f995, %f992;
	ld.shared.f32 	%f997, [%r35+1540];
	fma.rn.f32 	%f998, %f995, %f997, %f994;
	ld.shared.f32 	%f999, [%r36+3136];
	fma.rn.f32 	%f1000, %f924, %f999, %f996;
	ld.shared.f32 	%f1001, [%r35+1544];
	fma.rn.f32 	%f1002, %f999, %f1001, %f998;
	ld.shared.f32 	%f1003, [%r36+3168];
	fma.rn.f32 	%f1004, %f929, %f1003, %f1000;
	ld.shared.f32 	%f1005, [%r35+1548];
	fma.rn.f32 	%f1006, %f1003, %f1005, %f1002;
	ld.shared.f32 	%f1007, [%r36+3328];
	fma.rn.f32 	%f1008, %f934, %f1007, %f1004;
	ld.shared.f32 	%f1009, [%r35+1568];
	fma.rn.f32 	%f1010, %f1007, %f1009, %f1006;
	ld.shared.f32 	%f1011, [%r36+3360];
	fma.rn.f32 	%f1012, %f939, %f1011, %f1008;
	ld.shared.f32 	%f1013, [%r35+1572];
	fma.rn.f32 	%f1014, %f1011, %f1013, %f1010;
	ld.shared.f32 	%f1015, [%r36+3392];
	fma.rn.f32 	%f1016, %f944, %f1015, %f1012;
	ld.shared.f32 	%f1017, [%r35+1576];
	fma.rn.f32 	%f1018, %f1015, %f1017, %f1014;
	ld.shared.f32 	%f1019, [%r36+3424];
	fma.rn.f32 	%f1020, %f949, %f1019, %f1016;
	ld.shared.f32 	%f1021, [%r35+1580];
	fma.rn.f32 	%f1022, %f1019, %f1021, %f1018;
	ld.shared.f32 	%f1023, [%r35+16];
	ld.shared.f32 	%f1024, [%r36+128];
	fma.rn.f32 	%f1025, %f1023, %f1024, %f1020;
	ld.shared.f32 	%f1026, [%r35+784];
	fma.rn.f32 	%f1027, %f1024, %f1026, %f1022;
	ld.shared.f32 	%f1028, [%r35+20];
	ld.shared.f32 	%f1029, [%r36+160];
	fma.rn.f32 	%f1030, %f1028, %f1029, %f1025;
	ld.shared.f32 	%f1031, [%r35+788];
	fma.rn.f32 	%f1032, %f1029, %f1031, %f1027;
	ld.shared.f32 	%f1033, [%r35+24];
	ld.shared.f32 	%f1034, [%r36+192];
	fma.rn.f32 	%f1035, %f1033, %f1034, %f1030;
	ld.shared.f32 	%f1036, [%r35+792];
	fma.rn.f32 	%f1037, %f1034, %f1036, %f1032;
	ld.shared.f32 	%f1038, [%r35+28];
	ld.shared.f32 	%f1039, [%r36+224];
	fma.rn.f32 	%f1040, %f1038, %f1039, %f1035;
	ld.shared.f32 	%f1041, [%r35+796];
	fma.rn.f32 	%f1042, %f1039, %f1041, %f1037;
	ld.shared.f32 	%f1043, [%r35+48];
	ld.shared.f32 	%f1044, [%r36+384];
	fma.rn.f32 	%f1045, %f1043, %f1044, %f1040;
	ld.shared.f32 	%f1046, [%r35+816];
	fma.rn.f32 	%f1047, %f1044, %f1046, %f1042;
	ld.shared.f32 	%f1048, [%r35+52];
	ld.shared.f32 	%f1049, [%r36+416];
	fma.rn.f32 	%f1050, %f1048, %f1049, %f1045;
	ld.shared.f32 	%f1051, [%r35+820];
	fma.rn.f32 	%f1052, %f1049, %f1051, %f1047;
	ld.shared.f32 	%f1053, [%r35+56];
	ld.shared.f32 	%f1054, [%r36+448];
	fma.rn.f32 	%f1055, %f1053, %f1054, %f1050;
	ld.shared.f32 	%f1056, [%r35+824];
	fma.rn.f32 	%f1057, %f1054, %f1056, %f1052;
	ld.shared.f32 	%f1058, [%r35+60];
	ld.shared.f32 	%f1059, [%r36+480];
	fma.rn.f32 	%f1060, %f1058, %f1059, %f1055;
	ld.shared.f32 	%f1061, [%r35+828];
	fma.rn.f32 	%f1062, %f1059, %f1061, %f1057;
	ld.shared.f32 	%f1063, [%r35+400];
	ld.shared.f32 	%f1064, [%r36+1664];
	fma.rn.f32 	%f1065, %f1063, %f1064, %f1060;
	ld.shared.f32 	%f1066, [%r35+1168];
	fma.rn.f32 	%f1067, %f1064, %f1066, %f1062;
	ld.shared.f32 	%f1068, [%r35+404];
	ld.shared.f32 	%f1069, [%r36+1696];
	fma.rn.f32 	%f1070, %f1068, %f1069, %f1065;
	ld.shared.f32 	%f1071, [%r35+1172];
	fma.rn.f32 	%f1072, %f1069, %f1071, %f1067;
	ld.shared.f32 	%f1073, [%r35+408];
	ld.shared.f32 	%f1074, [%r36+1728];
	fma.rn.f32 	%f1075, %f1073, %f1074, %f1070;
	ld.shared.f32 	%f1076, [%r35+1176];
	fma.rn.f32 	%f1077, %f1074, %f1076, %f1072;
	ld.shared.f32 	%f1078, [%r35+412];
	ld.shared.f32 	%f1079, [%r36+1760];
	fma.rn.f32 	%f1080, %f1078, %f1079, %f1075;
	ld.shared.f32 	%f1081, [%r35+1180];
	fma.rn.f32 	%f1082, %f1079, %f1081, %f1077;
	ld.shared.f32 	%f1083, [%r35+432];
	ld.shared.f32 	%f1084, [%r36+1920];
	fma.rn.f32 	%f1085, %f1083, %f1084, %f1080;
	ld.shared.f32 	%f1086, [%r35+1200];
	fma.rn.f32 	%f1087, %f1084, %f1086, %f1082;
	ld.shared.f32 	%f1088, [%r35+436];
	ld.shared.f32 	%f1089, [%r36+1952];
	fma.rn.f32 	%f1090, %f1088, %f1089, %f1085;
	ld.shared.f32 	%f1091, [%r35+1204];
	fma.rn.f32 	%f1092, %f1089, %f1091, %f1087;
	ld.shared.f32 	%f1093, [%r35+440];
	ld.shared.f32 	%f1094, [%r36+1984];
	fma.rn.f32 	%f1095, %f1093, %f1094, %f1090;
	ld.shared.f32 	%f1096, [%r35+1208];
	fma.rn.f32 	%f1097, %f1094, %f1096, %f1092;
	ld.shared.f32 	%f1098, [%r35+444];
	ld.shared.f32 	%f1099, [%r36+2016];
	fma.rn.f32 	%f1100, %f1098, %f1099, %f1095;
	ld.shared.f32 	%f1101, [%r35+1212];
	fma.rn.f32 	%f1102, %f1099, %f1101, %f1097;
	ld.shared.f32 	%f1103, [%r36+3200];
	fma.rn.f32 	%f1104, %f1026, %f1103, %f1100;
	ld.shared.f32 	%f1105, [%r35+1552];
	fma.rn.f32 	%f1106, %f1103, %f1105, %f1102;
	ld.shared.f32 	%f1107, [%r36+3232];
	fma.rn.f32 	%f1108, %f1031, %f1107, %f1104;
	ld.shared.f32 	%f1109, [%r35+1556];
	fma.rn.f32 	%f1110, %f1107, %f1109, %f1106;
	ld.shared.f32 	%f1111, [%r36+3264];
	fma.rn.f32 	%f1112, %f1036, %f1111, %f1108;
	ld.shared.f32 	%f1113, [%r35+1560];
	fma.rn.f32 	%f1114, %f1111, %f1113, %f1110;
	ld.shared.f32 	%f1115, [%r36+3296];
	fma.rn.f32 	%f1116, %f1041, %f1115, %f1112;
	ld.shared.f32 	%f1117, [%r35+1564];
	fma.rn.f32 	%f1118, %f1115, %f1117, %f1114;
	ld.shared.f32 	%f1119, [%r36+3456];
	fma.rn.f32 	%f1120, %f1046, %f1119, %f1116;
	ld.shared.f32 	%f1121, [%r35+1584];
	fma.rn.f32 	%f1122, %f1119, %f1121, %f1118;
	ld.shared.f32 	%f1123, [%r36+3488];
	fma.rn.f32 	%f1124, %f1051, %f1123, %f1120;
	ld.shared.f32 	%f1125, [%r35+1588];
	fma.rn.f32 	%f1126, %f1123, %f1125, %f1122;
	ld.shared.f32 	%f1127, [%r36+3520];
	fma.rn.f32 	%f1128, %f1056, %f1127, %f1124;
	ld.shared.f32 	%f1129, [%r35+1592];
	fma.rn.f32 	%f1130, %f1127, %f1129, %f1126;
	ld.shared.f32 	%f1131, [%r36+3552];
	fma.rn.f32 	%f1132, %f1061, %f1131, %f1128;
	ld.shared.f32 	%f1133, [%r35+1596];
	fma.rn.f32 	%f1134, %f1131, %f1133, %f1130;
	ld.shared.f32 	%f1135, [%r35+128];
	ld.shared.f32 	%f1136, [%r36+512];
	fma.rn.f32 	%f1137, %f1135, %f1136, %f1132;
	ld.shared.f32 	%f1138, [%r35+896];
	fma.rn.f32 	%f1139, %f1136, %f1138, %f1134;
	ld.shared.f32 	%f1140, [%r35+132];
	ld.shared.f32 	%f1141, [%r36+544];
	fma.rn.f32 	%f1142, %f1140, %f1141, %f1137;
	ld.shared.f32 	%f1143, [%r35+900];
	fma.rn.f32 	%f1144, %f1141, %f1143, %f1139;
	ld.shared.f32 	%f1145, [%r35+136];
	ld.shared.f32 	%f1146, [%r36+576];
	fma.rn.f32 	%f1147, %f1145, %f1146, %f1142;
	ld.shared.f32 	%f1148, [%r35+904];
	fma.rn.f32 	%f1149, %f1146, %f1148, %f1144;
	ld.shared.f32 	%f1150, [%r35+140];
	ld.shared.f32 	%f1151, [%r36+608];
	fma.rn.f32 	%f1152, %f1150, %f1151, %f1147;
	ld.shared.f32 	%f1153, [%r35+908];
	fma.rn.f32 	%f1154, %f1151, %f1153, %f1149;
	ld.shared.f32 	%f1155, [%r35+160];
	ld.shared.f32 	%f1156, [%r36+768];
	fma.rn.f32 	%f1157, %f1155, %f1156, %f1152;
	ld.shared.f32 	%f1158, [%r35+928];
	fma.rn.f32 	%f1159, %f1156, %f1158, %f1154;
	ld.shared.f32 	%f1160, [%r35+164];
	ld.shared.f32 	%f1161, [%r36+800];
	fma.rn.f32 	%f1162, %f1160, %f1161, %f1157;
	ld.shared.f32 	%f1163, [%r35+932];
	fma.rn.f32 	%f1164, %f1161, %f1163, %f1159;
	ld.shared.f32 	%f1165, [%r35+168];
	ld.shared.f32 	%f1166, [%r36+832];
	fma.rn.f32 	%f1167, %f1165, %f1166, %f1162;
	ld.shared.f32 	%f1168, [%r35+936];
	fma.rn.f32 	%f1169, %f1166, %f1168, %f1164;
	ld.shared.f32 	%f1170, [%r35+172];
	ld.shared.f32 	%f1171, [%r36+864];
	fma.rn.f32 	%f1172, %f1170, %f1171, %f1167;
	ld.shared.f32 	%f1173, [%r35+940];
	fma.rn.f32 	%f1174, %f1171, %f1173, %f1169;
	ld.shared.f32 	%f1175, [%r35+512];
	ld.shared.f32 	%f1176, [%r36+2048];
	fma.rn.f32 	%f1177, %f1175, %f1176, %f1172;
	ld.shared.f32 	%f1178, [%r35+1280];
	fma.rn.f32 	%f1179, %f1176, %f1178, %f1174;
	ld.shared.f32 	%f1180, [%r35+516];
	ld.shared.f32 	%f1181, [%r36+2080];
	fma.rn.f32 	%f1182, %f1180, %f1181, %f1177;
	ld.shared.f32 	%f1183, [%r35+1284];
	fma.rn.f32 	%f1184, %f1181, %f1183, %f1179;
	ld.shared.f32 	%f1185, [%r35+520];
	ld.shared.f32 	%f1186, [%r36+2112];
	fma.rn.f32 	%f1187, %f1185, %f1186, %f1182;
	ld.shared.f32 	%f1188, [%r35+1288];
	fma.rn.f32 	%f1189, %f1186, %f1188, %f1184;
	ld.shared.f32 	%f1190, [%r35+524];
	ld.shared.f32 	%f1191, [%r36+2144];
	fma.rn.f32 	%f1192, %f1190, %f1191, %f1187;
	ld.shared.f32 	%f1193, [%r35+1292];
	fma.rn.f32 	%f1194, %f1191, %f1193, %f1189;
	ld.shared.f32 	%f1195, [%r35+544];
	ld.shared.f32 	%f1196, [%r36+2304];
	fma.rn.f32 	%f1197, %f1195, %f1196, %f1192;
	ld.shared.f32 	%f1198, [%r35+1312];
	fma.rn.f32 	%f1199, %f1196, %f1198, %f1194;
	ld.shared.f32 	%f1200, [%r35+548];
	ld.shared.f32 	%f1201, [%r36+2336];
	fma.rn.f32 	%f1202, %f1200, %f1201, %f1197;
	ld.shared.f32 	%f1203, [%r35+1316];
	fma.rn.f32 	%f1204, %f1201, %f1203, %f1199;
	ld.shared.f32 	%f1205, [%r35+552];
	ld.shared.f32 	%f1206, [%r36+2368];
	fma.rn.f32 	%f1207, %f1205, %f1206, %f1202;
	ld.shared.f32 	%f1208, [%r35+1320];
	fma.rn.f32 	%f1209, %f1206, %f1208, %f1204;
	ld.shared.f32 	%f1210, [%r35+556];
	ld.shared.f32 	%f1211, [%r36+2400];
	fma.rn.f32 	%f1212, %f1210, %f1211, %f1207;
	ld.shared.f32 	%f1213, [%r35+1324];
	fma.rn.f32 	%f1214, %f1211, %f1213, %f1209;
	ld.shared.f32 	%f1215, [%r36+3584];
	fma.rn.f32 	%f1216, %f1138, %f1215, %f1212;
	ld.shared.f32 	%f1217, [%r35+1664];
	fma.rn.f32 	%f1218, %f1215, %f1217, %f1214;
	ld.shared.f32 	%f1219, [%r36+3616];
	fma.rn.f32 	%f1220, %f1143, %f1219, %f1216;
	ld.shared.f32 	%f1221, [%r35+1668];
	fma.rn.f32 	%f1222, %f1219, %f1221, %f1218;
	ld.shared.f32 	%f1223, [%r36+3648];
	fma.rn.f32 	%f1224, %f1148, %f1223, %f1220;
	ld.shared.f32 	%f1225, [%r35+1672];
	fma.rn.f32 	%f1226, %f1223, %f1225, %f1222;
	ld.shared.f32 	%f1227, [%r36+3680];
	fma.rn.f32 	%f1228, %f1153, %f1227, %f1224;
	ld.shared.f32 	%f1229, [%r35+1676];
	fma.rn.f32 	%f1230, %f1227, %f1229, %f1226;
	ld.shared.f32 	%f1231, [%r36+3840];
	fma.rn.f32 	%f1232, %f1158, %f1231, %f1228;
	ld.shared.f32 	%f1233, [%r35+1696];
	fma.rn.f32 	%f1234, %f1231, %f1233, %f1230;
	ld.shared.f32 	%f1235, [%r36+3872];
	fma.rn.f32 	%f1236, %f1163, %f1235, %f1232;
	ld.shared.f32 	%f1237, [%r35+1700];
	fma.rn.f32 	%f1238, %f1235, %f1237, %f1234;
	ld.shared.f32 	%f1239, [%r36+3904];
	fma.rn.f32 	%f1240, %f1168, %f1239, %f1236;
	ld.shared.f32 	%f1241, [%r35+1704];
	fma.rn.f32 	%f1242, %f1239, %f1241, %f1238;
	ld.shared.f32 	%f1243, [%r36+3936];
	fma.rn.f32 	%f1244, %f1173, %f1243, %f1240;
	ld.shared.f32 	%f1245, [%r35+1708];
	fma.rn.f32 	%f1246, %f1243, %f1245, %f1242;
	ld.shared.f32 	%f1247, [%r35+144];
	ld.shared.f32 	%f1248, [%r36+640];
	fma.rn.f32 	%f1249, %f1247, %f1248, %f1244;
	ld.shared.f32 	%f1250, [%r35+912];
	fma.rn.f32 	%f1251, %f1248, %f1250, %f1246;
	ld.shared.f32 	%f1252, [%r35+148];
	ld.shared.f32 	%f1253, [%r36+672];
	fma.rn.f32 	%f1254, %f1252, %f1253, %f1249;
	ld.shared.f32 	%f1255, [%r35+916];
	fma.rn.f32 	%f1256, %f1253, %f1255, %f1251;
	ld.shared.f32 	%f1257, [%r35+152];
	ld.shared.f32 	%f1258, [%r36+704];
	fma.rn.f32 	%f1259, %f1257, %f1258, %f1254;
	ld.shared.f32 	%f1260, [%r35+920];
	fma.rn.f32 	%f1261, %f1258, %f1260, %f1256;
	ld.shared.f32 	%f1262, [%r35+156];
	ld.shared.f32 	%f1263, [%r36+736];
	fma.rn.f32 	%f1264, %f1262, %f1263, %f1259;
	ld.shared.f32 	%f1265, [%r35+924];
	fma.rn.f32 	%f1266, %f1263, %f1265, %f1261;
	ld.shared.f32 	%f1267, [%r35+176];
	ld.shared.f32 	%f1268, [%r36+896];
	fma.rn.f32 	%f1269, %f1267, %f1268, %f1264;
	ld.shared.f32 	%f1270, [%r35+944];
	fma.rn.f32 	%f1271, %f1268, %f1270, %f1266;
	ld.shared.f32 	%f1272, [%r35+180];
	ld.shared.f32 	%f1273, [%r36+928];
	fma.rn.f32 	%f1274, %f1272, %f1273, %f1269;
	ld.shared.f32 	%f1275, [%r35+948];
	fma.rn.f32 	%f1276, %f1273, %f1275, %f1271;
	ld.shared.f32 	%f1277, [%r35+184];
	ld.shared.f32 	%f1278, [%r36+960];
	fma.rn.f32 	%f1279, %f1277, %f1278, %f1274;
	ld.shared.f32 	%f1280, [%r35+952];
	fma.rn.f32 	%f1281, %f1278, %f1280, %f1276;
	ld.shared.f32 	%f1282, [%r35+188];
	ld.shared.f32 	%f1283, [%r36+992];
	fma.rn.f32 	%f1284, %f1282, %f1283, %f1279;
	ld.shared.f32 	%f1285, [%r35+956];
	fma.rn.f32 	%f1286, %f1283, %f1285, %f1281;
	ld.shared.f32 	%f1287, [%r35+528];
	ld.shared.f32 	%f1288, [%r36+2176];
	fma.rn.f32 	%f1289, %f1287, %f1288, %f1284;
	ld.shared.f32 	%f1290, [%r35+1296];
	fma.rn.f32 	%f1291, %f1288, %f1290, %f1286;
	ld.shared.f32 	%f1292, [%r35+532];
	ld.shared.f32 	%f1293, [%r36+2208];
	fma.rn.f32 	%f1294, %f1292, %f1293, %f1289;
	ld.shared.f32 	%f1295, [%r35+1300];
	fma.rn.f32 	%f1296, %f1293, %f1295, %f1291;
	ld.shared.f32 	%f1297, [%r35+536];
	ld.shared.f32 	%f1298, [%r36+2240];
	fma.rn.f32 	%f1299, %f1297, %f1298, %f1294;
	ld.shared.f32 	%f1300, [%r35+1304];
	fma.rn.f32 	%f1301, %f1298, %f1300, %f1296;
	ld.shared.f32 	%f1302, [%r35+540];
	ld.shared.f32 	%f1303, [%r36+2272];
	fma.rn.f32 	%f1304, %f1302, %f1303, %f1299;
	ld.shared.f32 	%f1305, [%r35+1308];
	fma.rn.f32 	%f1306, %f1303, %f1305, %f1301;
	ld.shared.f32 	%f1307, [%r35+560];
	ld.shared.f32 	%f1308, [%r36+2432];
	fma.rn.f32 	%f1309, %f1307, %f1308, %f1304;
	ld.shared.f32 	%f1310, [%r35+1328];
	fma.rn.f32 	%f1311, %f1308, %f1310, %f1306;
	ld.shared.f32 	%f1312, [%r35+564];
	ld.shared.f32 	%f1313, [%r36+2464];
	fma.rn.f32 	%f1314, %f1312, %f1313, %f1309;
	ld.shared.f32 	%f1315, [%r35+1332];
	fma.rn.f32 	%f1316, %f1313, %f1315, %f1311;
	ld.shared.f32 	%f1317, [%r35+568];
	ld.shared.f32 	%f1318, [%r36+2496];
	fma.rn.f32 	%f1319, %f1317, %f1318, %f1314;
	ld.shared.f32 	%f1320, [%r35+1336];
	fma.rn.f32 	%f1321, %f1318, %f1320, %f1316;
	ld.shared.f32 	%f1322, [%r35+572];
	ld.shared.f32 	%f1323, [%r36+2528];
	fma.rn.f32 	%f1324, %f1322, %f1323, %f1319;
	ld.shared.f32 	%f1325, [%r35+1340];
	fma.rn.f32 	%f1326, %f1323, %f1325, %f1321;
	ld.shared.f32 	%f1327, [%r36+3712];
	fma.rn.f32 	%f1328, %f1250, %f1327, %f1324;
	ld.shared.f32 	%f1329, [%r35+1680];
	fma.rn.f32 	%f1330, %f1327, %f1329, %f1326;
	ld.shared.f32 	%f1331, [%r36+3744];
	fma.rn.f32 	%f1332, %f1255, %f1331, %f1328;
	ld.shared.f32 	%f1333, [%r35+1684];
	fma.rn.f32 	%f1334, %f1331, %f1333, %f1330;
	ld.shared.f32 	%f1335, [%r36+3776];
	fma.rn.f32 	%f1336, %f1260, %f1335, %f1332;
	ld.shared.f32 	%f1337, [%r35+1688];
	fma.rn.f32 	%f1338, %f1335, %f1337, %f1334;
	ld.shared.f32 	%f1339, [%r36+3808];
	fma.rn.f32 	%f1340, %f1265, %f1339, %f1336;
	ld.shared.f32 	%f1341, [%r35+1692];
	fma.rn.f32 	%f1342, %f1339, %f1341, %f1338;
	ld.shared.f32 	%f1343, [%r36+3968];
	fma.rn.f32 	%f1344, %f1270, %f1343, %f1340;
	ld.shared.f32 	%f1345, [%r35+1712];
	fma.rn.f32 	%f1346, %f1343, %f1345, %f1342;
	ld.shared.f32 	%f1347, [%r36+4000];
	fma.rn.f32 	%f1348, %f1275, %f1347, %f1344;
	ld.shared.f32 	%f1349, [%r35+1716];
	fma.rn.f32 	%f1350, %f1347, %f1349, %f1346;
	ld.shared.f32 	%f1351, [%r36+4032];
	fma.rn.f32 	%f1352, %f1280, %f1351, %f1348;
	ld.shared.f32 	%f1353, [%r35+1720];
	fma.rn.f32 	%f1354, %f1351, %f1353, %f1350;
	ld.shared.f32 	%f1355, [%r36+4064];
	fma.rn.f32 	%f1356, %f1285, %f1355, %f1352;
	ld.shared.f32 	%f1357, [%r35+1724];
	fma.rn.f32 	%f1358, %f1355, %f1357, %f1354;
	ld.shared.f32 	%f1359, [%r35+256];
	ld.shared.f32 	%f1360, [%r36+1024];
	fma.rn.f32 	%f1361, %f1359, %f1360, %f1356;
	ld.shared.f32 	%f1362, [%r35+1024];
	fma.rn.f32 	%f1363, %f1360, %f1362, %f1358;
	ld.shared.f32 	%f1364, [%r35+260];
	ld.shared.f32 	%f1365, [%r36+1056];
	fma.rn.f32 	%f1366, %f1364, %f1365, %f1361;
	ld.shared.f32 	%f1367, [%r35+1028];
	fma.rn.f32 	%f1368, %f1365, %f1367, %f1363;
	ld.shared.f32 	%f1369, [%r35+264];
	ld.shared.f32 	%f1370, [%r36+1088];
	fma.rn.f32 	%f1371, %f1369, %f1370, %f1366;
	ld.shared.f32 	%f1372, [%r35+1032];
	fma.rn.f32 	%f1373, %f1370, %f1372, %f1368;
	ld.shared.f32 	%f1374, [%r35+268];
	ld.shared.f32 	%f1375, [%r36+1120];
	fma.rn.f32 	%f1376, %f1374, %f1375, %f1371;
	ld.shared.f32 	%f1377, [%r35+1036];
	fma.rn.f32 	%f1378, %f1375, %f1377, %f1373;
	ld.shared.f32 	%f1379, [%r35+288];
	ld.shared.f32 	%f1380, [%r36+1280];
	fma.rn.f32 	%f1381, %f1379, %f1380, %f1376;
	ld.shared.f32 	%f1382, [%r35+1056];
	fma.rn.f32 	%f1383, %f1380, %f1382, %f1378;
	ld.shared.f32 	%f1384, [%r35+292];
	ld.shared.f32 	%f1385, [%r36+1312];
	fma.rn.f32 	%f1386, %f1384, %f1385, %f1381;
	ld.shared.f32 	%f1387, [%r35+1060];
	fma.rn.f32 	%f1388, %f1385, %f1387, %f1383;
	ld.shared.f32 	%f1389, [%r35+296];
	ld.shared.f32 	%f1390, [%r36+1344];
	fma.rn.f32 	%f1391, %f1389, %f1390, %f1386;
	ld.shared.f32 	%f1392, [%r35+1064];
	fma.rn.f32 	%f1393, %f1390, %f1392, %f1388;
	ld.shared.f32 	%f1394, [%r35+300];
	ld.shared.f32 	%f1395, [%r36+1376];
	fma.rn.f32 	%f1396, %f1394, %f1395, %f1391;
	ld.shared.f32 	%f1397, [%r35+1068];
	fma.rn.f32 	%f1398, %f1395, %f1397, %f1393;
	ld.shared.f32 	%f1399, [%r35+640];
	ld.shared.f32 	%f1400, [%r36+2560];
	fma.rn.f32 	%f1401, %f1399, %f1400, %f1396;
	ld.shared.f32 	%f1402, [%r35+1408];
	fma.rn.f32 	%f1403, %f1400, %f1402, %f1398;
	ld.shared.f32 	%f1404, [%r35+644];
	ld.shared.f32 	%f1405, [%r36+2592];
	fma.rn.f32 	%f1406, %f1404, %f1405, %f1401;
	ld.shared.f32 	%f1407, [%r35+1412];
	fma.rn.f32 	%f1408, %f1405, %f1407, %f1403;
	ld.shared.f32 	%f1409, [%r35+648];
	ld.shared.f32 	%f1410, [%r36+2624];
	fma.rn.f32 	%f1411, %f1409, %f1410, %f1406;
	ld.shared.f32 	%f1412, [%r35+1416];
	fma.rn.f32 	%f1413, %f1410, %f1412, %f1408;
	ld.shared.f32 	%f1414, [%r35+652];
	ld.shared.f32 	%f1415, [%r36+2656];
	fma.rn.f32 	%f1416, %f1414, %f1415, %f1411;
	ld.shared.f32 	%f1417, [%r35+1420];
	fma.rn.f32 	%f1418, %f1415, %f1417, %f1413;
	ld.shared.f32 	%f1419, [%r35+672];
	ld.shared.f32 	%f1420, [%r36+2816];
	fma.rn.f32 	%f1421, %f1419, %f1420, %f1416;
	ld.shared.f32 	%f1422, [%r35+1440];
	fma.rn.f32 	%f1423, %f1420, %f1422, %f1418;
	ld.shared.f32 	%f1424, [%r35+676];
	ld.shared.f32 	%f1425, [%r36+2848];
	fma.rn.f32 	%f1426, %f1424, %f1425, %f1421;
	ld.shared.f32 	%f1427, [%r35+1444];
	fma.rn.f32 	%f1428, %f1425, %f1427, %f1423;
	ld.shared.f32 	%f1429, [%r35+680];
	ld.shared.f32 	%f1430, [%r36+2880];
	fma.rn.f32 	%f1431, %f1429, %f1430, %f1426;
	ld.shared.f32 	%f1432, [%r35+1448];
	fma.rn.f32 	%f1433, %f1430, %f1432, %f1428;
	ld.shared.f32 	%f1434, [%r35+684];
	ld.shared.f32 	%f1435, [%r36+2912];
	fma.rn.f32 	%f1436, %f1434, %f1435, %f1431;
	ld.shared.f32 	%f1437, [%r35+1452];
	fma.rn.f32 	%f1438, %f1435, %f1437, %f1433;
	ld.shared.f32 	%f1439, [%r36+4096];
	fma.rn.f32 	%f1440, %f1362, %f1439, %f1436;
	ld.shared.f32 	%f1441, [%r35+1792];
	fma.rn.f32 	%f1442, %f1439, %f1441, %f1438;
	ld.shared.f32 	%f1443, [%r36+4128];
	fma.rn.f32 	%f1444, %f1367, %f1443, %f1440;
	ld.shared.f32 	%f1445, [%r35+1796];
	fma.rn.f32 	%f1446, %f1443, %f1445, %f1442;
	ld.shared.f32 	%f1447, [%r36+4160];
	fma.rn.f32 	%f1448, %f1372, %f1447, %f1444;
	ld.shared.f32 	%f1449, [%r35+1800];
	fma.rn.f32 	%f1450, %f1447, %f1449, %f1446;
	ld.shared.f32 	%f1451, [%r36+4192];
	fma.rn.f32 	%f1452, %f1377, %f1451, %f1448;
	ld.shared.f32 	%f1453, [%r35+1804];
	fma.rn.f32 	%f1454, %f1451, %f1453, %f1450;
	ld.shared.f32 	%f1455, [%r36+4352];
	fma.rn.f32 	%f1456, %f1382, %f1455, %f1452;
	ld.shared.f32 	%f1457, [%r35+1824];
	fma.rn.f32 	%f1458, %f1455, %f1457, %f1454;
	ld.shared.f32 	%f1459, [%r36+4384];
	fma.rn.f32 	%f1460, %f1387, %f1459, %f1456;
	ld.shared.f32 	%f1461, [%r35+1828];
	fma.rn.f32 	%f1462, %f1459, %f1461, %f1458;
	ld.shared.f32 	%f1463, [%r36+4416];
	fma.rn.f32 	%f1464, %f1392, %f1463, %f1460;
	ld.shared.f32 	%f1465, [%r35+1832];
	fma.rn.f32 	%f1466, %f1463, %f1465, %f1462;
	ld.shared.f32 	%f1467, [%r36+4448];
	fma.rn.f32 	%f1468, %f1397, %f1467, %f1464;
	ld.shared.f32 	%f1469, [%r35+1836];
	fma.rn.f32 	%f1470, %f1467, %f1469, %f1466;
	ld.shared.f32 	%f1471, [%r35+272];
	ld.shared.f32 	%f1472, [%r36+1152];
	fma.rn.f32 	%f1473, %f1471, %f1472, %f1468;
	ld.shared.f32 	%f1474, [%r35+1040];
	fma.rn.f32 	%f1475, %f1472, %f1474, %f1470;
	ld.shared.f32 	%f1476, [%r35+276];
	ld.shared.f32 	%f1477, [%r36+1184];
	fma.rn.f32 	%f1478, %f1476, %f1477, %f1473;
	ld.shared.f32 	%f1479, [%r35+1044];
	fma.rn.f32 	%f1480, %f1477, %f1479, %f1475;
	ld.shared.f32 	%f1481, [%r35+280];
	ld.shared.f32 	%f1482, [%r36+1216];
	fma.rn.f32 	%f1483, %f1481, %f1482, %f1478;
	ld.shared.f32 	%f1484, [%r35+1048];
	fma.rn.f32 	%f1485, %f1482, %f1484, %f1480;
	ld.shared.f32 	%f1486, [%r35+284];
	ld.shared.f32 	%f1487, [%r36+1248];
	fma.rn.f32 	%f1488, %f1486, %f1487, %f1483;
	ld.shared.f32 	%f1489, [%r35+1052];
	fma.rn.f32 	%f1490, %f1487, %f1489, %f1485;
	ld.shared.f32 	%f1491, [%r35+304];
	ld.shared.f32 	%f1492, [%r36+1408];
	fma.rn.f32 	%f1493, %f1491, %f1492, %f1488;
	ld.shared.f32 	%f1494, [%r35+1072];
	fma.rn.f32 	%f1495, %f1492, %f1494, %f1490;
	ld.shared.f32 	%f1496, [%r35+308];
	ld.shared.f32 	%f1497, [%r36+1440];
	fma.rn.f32 	%f1498, %f1496, %f1497, %f1493;
	ld.shared.f32 	%f1499, [%r35+1076];
	fma.rn.f32 	%f1500, %f1497, %f1499, %f1495;
	ld.shared.f32 	%f1501, [%r35+312];
	ld.shared.f32 	%f1502, [%r36+1472];
	fma.rn.f32 	%f1503, %f1501, %f1502, %f1498;
	ld.shared.f32 	%f1504, [%r35+1080];
	fma.rn.f32 	%f1505, %f1502, %f1504, %f1500;
	ld.shared.f32 	%f1506, [%r35+316];
	ld.shared.f32 	%f1507, [%r36+1504];
	fma.rn.f32 	%f1508, %f1506, %f1507, %f1503;
	ld.shared.f32 	%f1509, [%r35+1084];
	fma.rn.f32 	%f1510, %f1507, %f1509, %f1505;
	ld.shared.f32 	%f1511, [%r35+656];
	ld.shared.f32 	%f1512, [%r36+2688];
	fma.rn.f32 	%f1513, %f1511, %f1512, %f1508;
	ld.shared.f32 	%f1514, [%r35+1424];
	fma.rn.f32 	%f1515, %f1512, %f1514, %f1510;
	ld.shared.f32 	%f1516, [%r35+660];
	ld.shared.f32 	%f1517, [%r36+2720];
	fma.rn.f32 	%f1518, %f1516, %f1517, %f1513;
	ld.shared.f32 	%f1519, [%r35+1428];
	fma.rn.f32 	%f1520, %f1517, %f1519, %f1515;
	ld.shared.f32 	%f1521, [%r35+664];
	ld.shared.f32 	%f1522, [%r36+2752];
	fma.rn.f32 	%f1523, %f1521, %f1522, %f1518;
	ld.shared.f32 	%f1524, [%r35+1432];
	fma.rn.f32 	%f1525, %f1522, %f1524, %f1520;
	ld.shared.f32 	%f1526, [%r35+668];
	ld.shared.f32 	%f1527, [%r36+2784];
	fma.rn.f32 	%f1528, %f1526, %f1527, %f1523;
	ld.shared.f32 	%f1529, [%r35+1436];
	fma.rn.f32 	%f1530, %f1527, %f1529, %f1525;
	ld.shared.f32 	%f1531, [%r35+688];
	ld.shared.f32 	%f1532, [%r36+2944];
	fma.rn.f32 	%f1533, %f1531, %f1532, %f1528;
	ld.shared.f32 	%f1534, [%r35+1456];
	fma.rn.f32 	%f1535, %f1532, %f1534, %f1530;
	ld.shared.f32 	%f1536, [%r35+692];
	ld.shared.f32 	%f1537, [%r36+2976];
	fma.rn.f32 	%f1538, %f1536, %f1537, %f1533;
	ld.shared.f32 	%f1539, [%r35+1460];
	fma.rn.f32 	%f1540, %f1537, %f1539, %f1535;
	ld.shared.f32 	%f1541, [%r35+696];
	ld.shared.f32 	%f1542, [%r36+3008];
	fma.rn.f32 	%f1543, %f1541, %f1542, %f1538;
	ld.shared.f32 	%f1544, [%r35+1464];
	fma.rn.f32 	%f1545, %f1542, %f1544, %f1540;
	ld.shared.f32 	%f1546, [%r35+700];
	ld.shared.f32 	%f1547, [%r36+3040];
	fma.rn.f32 	%f1548, %f1546, %f1547, %f1543;
	ld.shared.f32 	%f1549, [%r35+1468];
	fma.rn.f32 	%f1550, %f1547, %f1549, %f1545;
	ld.shared.f32 	%f1551, [%r36+4224];
	fma.rn.f32 	%f1552, %f1474, %f1551, %f1548;
	ld.shared.f32 	%f1553, [%r35+1808];
	fma.rn.f32 	%f1554, %f1551, %f1553, %f1550;
	ld.shared.f32 	%f1555, [%r36+4256];
	fma.rn.f32 	%f1556, %f1479, %f1555, %f1552;
	ld.shared.f32 	%f1557, [%r35+1812];
	fma.rn.f32 	%f1558, %f1555, %f1557, %f1554;
	ld.shared.f32 	%f1559, [%r36+4288];
	fma.rn.f32 	%f1560, %f1484, %f1559, %f1556;
	ld.shared.f32 	%f1561, [%r35+1816];
	fma.rn.f32 	%f1562, %f1559, %f1561, %f1558;
	ld.shared.f32 	%f1563, [%r36+4320];
	fma.rn.f32 	%f1564, %f1489, %f1563, %f1560;
	ld.shared.f32 	%f1565, [%r35+1820];
	fma.rn.f32 	%f1566, %f1563, %f1565, %f1562;
	ld.shared.f32 	%f1567, [%r36+4480];
	fma.rn.f32 	%f1568, %f1494, %f1567, %f1564;
	ld.shared.f32 	%f1569, [%r35+1840];
	fma.rn.f32 	%f1570, %f1567, %f1569, %f1566;
	ld.shared.f32 	%f1571, [%r36+4512];
	fma.rn.f32 	%f1572, %f1499, %f1571, %f1568;
	ld.shared.f32 	%f1573, [%r35+1844];
	fma.rn.f32 	%f1574, %f1571, %f1573, %f1570;
	ld.shared.f32 	%f1575, [%r36+4544];
	fma.rn.f32 	%f1576, %f1504, %f1575, %f1572;
	ld.shared.f32 	%f1577, [%r35+1848];
	fma.rn.f32 	%f1578, %f1575, %f1577, %f1574;
	ld.shared.f32 	%f1579, [%r36+4576];
	fma.rn.f32 	%f1580, %f1509, %f1579, %f1576;
	ld.shared.f32 	%f1581, [%r35+1852];
	fma.rn.f32 	%f1582, %f1579, %f1581, %f1578;
	and.b32  	%r145, %r112, 2147475456;
	shl.b32 	%r146, %r6, 8;
	and.b32  	%r147, %r146, 4096;
	shl.b32 	%r148, %r14, 7;
	and.b32  	%r149, %r148, 1920;
	shl.b32 	%r150, %r34, 6;
	and.b32  	%r152, %r90, 56;
	or.b32  	%r153, %r147, %r32;
	or.b32  	%r154, %r153, %r145;
	or.b32  	%r155, %r154, %r152;
	or.b32  	%r156, %r155, %r149;
	or.b32  	%r157, %r156, %r150;
	mul.wide.u32 	%rd27, %r157, 4;
	add.s64 	%rd28, %rd26, %rd27;
	st.global.f32 	[%rd28], %f1580;
	st.global.f32 	[%rd28+8192], %f1582;
	ret;
$L__BB0_113:
	mov.b32 	%r131, 0;
	st.shared.u32 	[%r8], %r131;
	st.shared.u32 	[%r8+4], %r131;
	bra.uni 	$L__BB0_64;

}


// ===== COMPILED SASS (sm_100) =====

	.target	sm_100

	.elftype	@"ET_EXEC"


//--------------------- .note.nv.tkinfo           --------------------------
	.section	.note.nv.tkinfo,"",@"SHT_NOTE"
	.sectionflags	@"SHF_NOTE_NV_TKINFO"
	.tkinfo
        /*0018*/ 	.word	0x00000002
        /*0030*/ 	.string	""
        /*0030*/ 	.string	"ptxas"
        /*0030*/ 	.string	"Cuda compilation tools, release 13.0, V13.0.88"
        /*0030*/ 	.string	"Build cuda_13.0.r13.0/compiler.36424714_0"
        /*0030*/ 	.string	"-arch sm_100 -m 64 "



//--------------------- .note.nv.cuinfo           --------------------------
	.section	.note.nv.cuinfo,"",@"SHT_NOTE"
	.sectionflags	@"SHF_NOTE_NV_CUINFO"
        /*0018*/ 	.short	0x0002
        /*001a*/ 	.short	0x0064
        /*001c*/ 	.short	0x0082
	.zero		2


//--------------------- .nv.info                  --------------------------
	.section	.nv.info,"",@"SHT_CUDA_INFO"
	.align	4


	//----- nvinfo : EIATTR_REGCOUNT
	.align		4
        /*0000*/ 	.byte	0x04, 0x2f
        /*0002*/ 	.short	(.L_1 - .L_0)
	.align		4
.L_0:
        /*0004*/ 	.word	index@(main_kernel)
        /*0008*/ 	.word	0x00000048


	//----- nvinfo : EIATTR_FRAME_SIZE
	.align		4
.L_1:
        /*000c*/ 	.byte	0x04, 0x11
        /*000e*/ 	.short	(.L_3 - .L_2)
	.align		4
.L_2:
        /*0010*/ 	.word	index@(main_kernel)
        /*0014*/ 	.word	0x00000000


	//----- nvinfo : EIATTR_MIN_STACK_SIZE
	.align		4
.L_3:
        /*0018*/ 	.byte	0x04, 0x12
        /*001a*/ 	.short	(.L_5 - .L_4)
	.align		4
.L_4:
        /*001c*/ 	.word	index@(main_kernel)
        /*0020*/ 	.word	0x00000000
.L_5:


//--------------------- .nv.compat                --------------------------
	.section	.nv.compat,"",@"SHT_CUDA_COMPAT_INFO"
	.align	4
        /*0000*/ 	.byte	0x02, 0x09, 0x00, 0x00, 0x02, 0x02, 0x01, 0x00, 0x02, 0x05, 0x05, 0x00, 0x03, 0x07, 0x01, 0x01
        /*0010*/ 	.byte	0x02, 0x03, 0x00, 0x00, 0x02, 0x06, 0x01, 0x00, 0x04, 0x0b, 0x08, 0x00, 0x09, 0x00, 0x00, 0x00
        /*0020*/ 	.byte	0x00, 0x00, 0x00, 0x00


//--------------------- .nv.info.main_kernel      --------------------------
	.section	.nv.info.main_kernel,"",@"SHT_CUDA_INFO"
	.sectionflags	@""
	.align	4


	//----- nvinfo : EIATTR_CUDA_API_VERSION
	.align		4
        /*0000*/ 	.byte	0x04, 0x37
        /*0002*/ 	.short	(.L_7 - .L_6)
.L_6:
        /*0004*/ 	.word	0x00000082


	//----- nvinfo : EIATTR_KPARAM_INFO
	.align		4
.L_7:
        /*0008*/ 	.byte	0x04, 0x17
        /*000a*/ 	.short	(.L_9 - .L_8)
.L_8:
        /*000c*/ 	.word	0x00000000
        /*0010*/ 	.short	0x0002
        /*0012*/ 	.short	0x0010
        /*0014*/ 	.byte	0x00, 0xf5, 0x21, 0x00


	//----- nvinfo : EIATTR_KPARAM_INFO
	.align		4
.L_9:
        /*0018*/ 	.byte	0x04, 0x17
        /*001a*/ 	.short	(.L_11 - .L_10)
.L_10:
        /*001c*/ 	.word	0x00000000
        /*0020*/ 	.short	0x0001
        /*0022*/ 	.short	0x0008
        /*0024*/ 	.byte	0x00, 0xf5, 0x21, 0x00


	//----- nvinfo : EIATTR_KPARAM_INFO
	.align		4
.L_11:
        /*0028*/ 	.byte	0x04, 0x17
        /*002a*/ 	.short	(.L_13 - .L_12)
.L_12:
        /*002c*/ 	.word	0x00000000
        /*0030*/ 	.short	0x0000
        /*0032*/ 	.short	0x0000
        /*0034*/ 	.byte	0x00, 0xf5, 0x21, 0x00


	//----- nvinfo : EIATTR_SPARSE_MMA_MASK
	.align		4
.L_13:
        /*0038*/ 	.byte	0x03, 0x50
        /*003a*/ 	.short	0x0000


	//----- nvinfo : EIATTR_MAXREG_COUNT
	.align		4
        /*003c*/ 	.byte	0x03, 0x1b
        /*003e*/ 	.short	0x00ff


	//----- nvinfo : EIATTR_NUM_BARRIERS
	.align		4
        /*0040*/ 	.byte	0x02, 0x4c
        /*0042*/ 	.byte	0x01
	.zero		1


	//----- nvinfo : EIATTR_MERCURY_ISA_VERSION
	.align		4
        /*0044*/ 	.byte	0x03, 0x5f
        /*0046*/ 	.short	0x0101


	//----- nvinfo : EIATTR_VRC_CTA_INIT_COUNT
	.align		4
        /*0048*/ 	.byte	0x02, 0x4a
	.zero		1
	.zero		1


	//----- nvinfo : EIATTR_EXIT_INSTR_OFFSETS
	.align		4
        /*004c*/ 	.byte	0x04, 0x1c
        /*004e*/ 	.short	(.L_15 - .L_14)


	//   ....[0]....
.L_14:
        /*0050*/ 	.word	0x00005a90


	//----- nvinfo : EIATTR_MAX_THREADS
	.align		4
.L_15:
        /*0054*/ 	.byte	0x04, 0x05
        /*0056*/ 	.short	(.L_17 - .L_16)
.L_16:
        /*0058*/ 	.word	0x00000020
        /*005c*/ 	.word	0x00000001
        /*0060*/ 	.word	0x00000001


	//----- nvinfo : EIATTR_CRS_STACK_SIZE
	.align		4
.L_17:
        /*0064*/ 	.byte	0x04, 0x1e
        /*0066*/ 	.short	(.L_19 - .L_18)
.L_18:
        /*0068*/ 	.word	0x00000000


	//----- nvinfo : EIATTR_CBANK_PARAM_SIZE
	.align		4
.L_19:
        /*006c*/ 	.byte	0x03, 0x19
        /*006e*/ 	.short	0x0018


	//----- nvinfo : EIATTR_PARAM_CBANK
	.align		4
        /*0070*/ 	.byte	0x04, 0x0a
        /*0072*/ 	.short	(.L_21 - .L_20)
	.align		4
.L_20:
        /*0074*/ 	.word	index@(.nv.constant0.main_kernel)
        /*0078*/ 	.short	0x0380
        /*007a*/ 	.short	0x0018


	//----- nvinfo : EIATTR_SW_WAR
	.align		4
.L_21:
        /*007c*/ 	.byte	0x04, 0x36
        /*007e*/ 	.short	(.L_23 - .L_22)
.L_22:
        /*0080*/ 	.word	0x00000008
.L_23:


//--------------------- .nv.callgraph             --------------------------
	.section	.nv.callgraph,"",@"SHT_CUDA_CALLGRAPH"
	.align	4
	.sectionentsize	8
	.align		4
        /*0000*/ 	.word	0x00000000
	.align		4
        /*0004*/ 	.word	0xffffffff
	.align		4
        /*0008*/ 	.word	0x00000000
	.align		4
        /*000c*/ 	.word	0xfffffffe
	.align		4
        /*0010*/ 	.word	0x00000000
	.align		4
        /*0014*/ 	.word	0xfffffffd
	.align		4
        /*0018*/ 	.word	0x00000000
	.align		4
        /*001c*/ 	.word	0xfffffffc


//--------------------- .text.main_kernel         --------------------------
	.section	.text.main_kernel,"ax",@progbits
	.align	128
        .global         main_kernel
        .type           main_kernel,@function
        .size           main_kernel,(.L_x_8 - main_kernel)
        .other          main_kernel,@"STO_CUDA_ENTRY STV_DEFAULT"
main_kernel:
.text.main_kernel:
[----:B------:R-:W-:Y:S01]  /*0000*/  LDC R1, c[0x0][0x37c] ;  /* 0x0000df00ff017b82 */ /* 0x000fe20000000800 */
[----:B------:R-:W0:Y:S07]  /*0010*/  S2R R10, SR_TID.X ;  /* 0x00000000000a7919 */ /* 0x000e2e0000002100 */
[----:B------:R-:W1:Y:S01]  /*0020*/  LDC.64 R48, c[0x0][0x388] ;  /* 0x0000e200ff307b82 */ /* 0x000e620000000a00 */
[----:B------:R-:W2:Y:S01]  /*0030*/  LDCU.64 UR8, c[0x0][0x358] ;  /* 0x00006b00ff0877ac */ /* 0x000ea20008000a00 */
[----:B------:R-:W-:Y:S01]  /*0040*/  HFMA2 R18, -RZ, RZ, 0, 0 ;  /* 0x00000000ff127431 */ /* 0x000fe200000001ff */
[----:B------:R-:W3:Y:S01]  /*0050*/  S2R R42, SR_CTAID.X ;  /* 0x00000000002a7919 */ /* 0x000ee20000002500 */
[----:B------:R-:W-:Y:S01]  /*0060*/  HFMA2 R66, -RZ, RZ, 0, 0 ;  /* 0x00000000ff427431 */ /* 0x000fe200000001ff */
[----:B------:R-:W-:Y:S01]  /*0070*/  MOV R16, RZ ;  /* 0x000000ff00107202 */ /* 0x000fe20000000f00 */
        /* <DEDUP_REMOVED lines=15> */
[----:B------:R-:W-:-:S02]  /*0170*/  MOV R22, RZ ;  /* 0x000000ff00167202 */ /* 0x000fc40000000f00 */
[----:B------:R-:W-:Y:S02]  /*0180*/  MOV R26, RZ ;  /* 0x000000ff001a7202 */ /* 0x000fe40000000f00 */
[----:B0-----:R-:W-:Y:S02]  /*0190*/  LEA R0, R10, R10, 0x1 ;  /* 0x0000000a0a007211 */ /* 0x001fe400078e08ff */
[----:B---3--:R-:W-:Y:S02]  /*01a0*/  SHF.R.U32.HI R2, RZ, 0x3, R42 ;  /* 0x00000003ff027819 */ /* 0x008fe4000001162a */
[C---:B------:R-:W-:Y:S02]  /*01b0*/  IADD3 R6, PT, PT, R0.reuse, 0x1, RZ ;  /* 0x0000000100067810 */ /* 0x040fe40007ffe0ff */
[----:B------:R-:W-:Y:S02]  /*01c0*/  IADD3 R9, PT, PT, R0, 0x2, RZ ;  /* 0x0000000200097810 */ /* 0x000fe40007ffe0ff */
[----:B------:R-:W-:-:S02]  /*01d0*/  LOP3.LUT R5, R2, 0xe, RZ, 0xc0, !PT ;  /* 0x0000000e02057812 */ /* 0x000fc400078ec0ff */
[----:B------:R-:W-:Y:S02]  /*01e0*/  SHF.R.U32.HI R4, RZ, 0x5, R6 ;  /* 0x00000005ff047819 */ /* 0x000fe40000011606 */
[----:B------:R-:W-:Y:S02]  /*01f0*/  SHF.R.U32.HI R8, RZ, 0x5, R0 ;  /* 0x00000005ff087819 */ /* 0x000fe40000011600 */
[----:B------:R-:W-:Y:S02]  /*0200*/  SHF.R.U32.HI R12, RZ, 0x5, R9 ;  /* 0x00000005ff0c7819 */ /* 0x000fe40000011609 */
[--C-:B------:R-:W-:Y:S02]  /*0210*/  LOP3.LUT P4, R4, R4, RZ, R5.reuse, 0xfa, !PT ;  /* 0x000000ff04047212 */ /* 0x100fe4000788fa05 */
[----:B------:R-:W-:Y:S02]  /*0220*/  LOP3.LUT P3, R3, R5, RZ, R8, 0xfa, !PT ;  /* 0x000000ff05037212 */ /* 0x000fe4000786fa08 */
[----:B------:R-:W-:-:S02]  /*0230*/  LOP3.LUT P5, R5, R12, RZ, R5, 0xfa, !PT ;  /* 0x000000ff0c057212 */ /* 0x000fc400078afa05 */
[----:B------:R-:W-:Y:S02]  /*0240*/  ISETP.NE.AND P1, PT, R4, RZ, PT ;  /* 0x000000ff0400720c */ /* 0x000fe40003f25270 */
[----:B------:R-:W-:Y:S01]  /*0250*/  ISETP.NE.AND P0, PT, R3, RZ, PT ;  /* 0x000000ff0300720c */ /* 0x000fe20003f05270 */
[----:B------:R-:W-:Y:S01]  /*0260*/  IMAD R3, R10, 0xc, RZ ;  /* 0x0000000c0a037824 */ /* 0x000fe200078e02ff */
[C---:B------:R-:W-:Y:S02]  /*0270*/  SHF.L.U32 R4, R42.reuse, 0x7, RZ ;  /* 0x000000072a047819 */ /* 0x040fe400000006ff */
[----:B------:R-:W-:Y:S02]  /*0280*/  SHF.L.U32 R7, R42, 0x4, RZ ;  /* 0x000000042a077819 */ /* 0x000fe400000006ff */
[----:B------:R-:W-:Y:S02]  /*0290*/  ISETP.NE.AND P2, PT, R5, RZ, PT ;  /* 0x000000ff0500720c */ /* 0x000fe40003f45270 */
[----:B------:R-:W-:-:S02]  /*02a0*/  LOP3.LUT R5, R4, 0x7fffc000, RZ, 0xc0, !PT ;  /* 0x7fffc00004057812 */ /* 0x000fc400078ec0ff */
[----:B------:R-:W-:Y:S02]  /*02b0*/  LOP3.LUT R4, R7, 0x700, RZ, 0xc0, !PT ;  /* 0x0000070007047812 */ /* 0x000fe400078ec0ff */
[----:B------:R-:W-:Y:S02]  /*02c0*/  SHF.L.U32 R46, R42, 0x3, RZ ;  /* 0x000000032a2e7819 */ /* 0x000fe400000006ff */
[C---:B------:R-:W-:Y:S02]  /*02d0*/  IADD3 R7, PT, PT, R3.reuse, 0x4, RZ ;  /* 0x0000000403077810 */ /* 0x040fe40007ffe0ff */
[----:B------:R-:W-:Y:S02]  /*02e0*/  IADD3 R12, PT, PT, R3, 0x8, RZ ;  /* 0x00000008030c7810 */ /* 0x000fe40007ffe0ff */
[----:B------:R-:W-:Y:S02]  /*02f0*/  LOP3.LUT R11, R5, 0x180, R3, 0xf8, !PT ;  /* 0x00000180050b7812 */ /* 0x000fe400078ef803 */
[----:B------:R-:W-:-:S02]  /*0300*/  IADD3 R8, PT, PT, R4, R5, RZ ;  /* 0x0000000504087210 */ /* 0x000fc40007ffe0ff */
[----:B------:R-:W-:Y:S02]  /*0310*/  LOP3.LUT R45, R46, 0x40, RZ, 0xc0, !PT ;  /* 0x000000402e2d7812 */ /* 0x000fe400078ec0ff */
[----:B------:R-:W-:Y:S02]  /*0320*/  LOP3.LUT R5, R7, 0x380, RZ, 0xc0, !PT ;  /* 0x0000038007057812 */ /* 0x000fe400078ec0ff */
[----:B------:R-:W-:Y:S02]  /*0330*/  SHF.L.U32 R13, R9, 0x1, RZ ;  /* 0x00000001090d7819 */ /* 0x000fe400000006ff */
[----:B------:R-:W-:Y:S02]  /*0340*/  LOP3.LUT R7, R12, 0x380, RZ, 0xc0, !PT ;  /* 0x000003800c077812 */ /* 0x000fe400078ec0ff */
[C---:B------:R-:W-:Y:S02]  /*0350*/  LOP3.LUT R44, R6.reuse, 0xf, RZ, 0xc0, !PT ;  /* 0x0000000f062c7812 */ /* 0x040fe400078ec0ff */
[----:B------:R-:W-:-:S02]  /*0360*/  SHF.L.U32 R43, R6, 0x1, RZ ;  /* 0x00000001062b7819 */ /* 0x000fc400000006ff */
[----:B------:R-:W-:Y:S02]  /*0370*/  LOP3.LUT R6, R9, 0xf, RZ, 0xc0, !PT ;  /* 0x0000000f09067812 */ /* 0x000fe400078ec0ff */
[----:B------:R-:W-:Y:S01]  /*0380*/  LOP3.LUT R9, R13, 0x20, RZ, 0xc0, !PT ;  /* 0x000000200d097812 */ /* 0x000fe200078ec0ff */
[----:B------:R-:W-:Y:S01]  /*0390*/  IMAD R13, R10, 0x6, RZ ;  /* 0x000000060a0d7824 */ /* 0x000fe200078e02ff */
[CC--:B------:R-:W-:Y:S02]  /*03a0*/  IADD3 R12, PT, PT, R45.reuse, R8.reuse, R5 ;  /* 0x000000082d0c7210 */ /* 0x0c0fe40007ffe005 */
[----:B------:R-:W-:Y:S02]  /*03b0*/  IADD3 R8, PT, PT, R45, R8, R7 ;  /* 0x000000082d087210 */ /* 0x000fe40007ffe007 */
[----:B------:R-:W-:Y:S02]  /*03c0*/  LOP3.LUT R11, R11, 0xf, R0, 0xf8, !PT ;  /* 0x0000000f0b0b7812 */ /* 0x000fe400078ef800 */
[----:B------:R-:W-:-:S02]  /*03d0*/  IADD3 R53, PT, PT, R9, R8, R6 ;  /* 0x0000000809357210 */ /* 0x000fc40007ffe006 */
[----:B------:R-:W-:Y:S02]  /*03e0*/  LOP3.LUT R43, R43, 0x20, RZ, 0xc0, !PT ;  /* 0x000000202b2b7812 */ /* 0x000fe400078ec0ff */
[----:B------:R-:W-:Y:S01]  /*03f0*/  LOP3.LUT R8, R13, 0x20, RZ, 0xc0, !PT ;  /* 0x000000200d087812 */ /* 0x000fe200078ec0ff */
[----:B-1----:R-:W-:Y:S01]  /*0400*/  IMAD.WIDE.U32 R52, R53, 0x4, R48 ;  /* 0x0000000435347825 */ /* 0x002fe200078e0030 */
[----:B------:R-:W-:Y:S02]  /*0410*/  IADD3 R11, PT, PT, R45, R11, R4 ;  /* 0x0000000b2d0b7210 */ /* 0x000fe40007ffe004 */
[----:B------:R-:W-:Y:S02]  /*0420*/  IADD3 R55, PT, PT, R43, R12, R44 ;  /* 0x0000000c2b377210 */ /* 0x000fe40007ffe02c */
[----:B------:R-:W-:Y:S01]  /*0430*/  IADD3 R11, PT, PT, R8, R11, RZ ;  /* 0x0000000b080b7210 */ /* 0x000fe20007ffe0ff */
[----:B--2---:R0:W5:Y:S02]  /*0440*/  @P5 LDG.E.CONSTANT R18, desc[UR8][R52.64+-0x200] ;  /* 0xfffe000834125981 */ /* 0x004164000c1e9900 */
[----:B------:R-:W-:-:S02]  /*0450*/  IMAD.WIDE.U32 R54, R55, 0x4, R48 ;  /* 0x0000000437367825 */ /* 0x000fc400078e0030 */
[----:B------:R0:W5:Y:S02]  /*0460*/  @P2 LDG.E.CONSTANT R68, desc[UR8][R52.64+0x1e00] ;  /* 0x001e000834442981 */ /* 0x000164000c1e9900 */
[----:B------:R-:W-:Y:S02]  /*0470*/  IMAD.WIDE.U32 R56, R11, 0x4, R48 ;  /* 0x000000040b387825 */ /* 0x000fe400078e0030 */
[----:B------:R0:W5:Y:S04]  /*0480*/  @P4 LDG.E.CONSTANT R16, desc[UR8][R54.64+-0x200] ;  /* 0xfffe000836104981 */ /* 0x000168000c1e9900 */
        /* <DEDUP_REMOVED lines=15> */
[----:B------:R0:W5:Y:S01]  /*0580*/  @P0 LDG.E.CONSTANT R24, desc[UR8][R56.64+0xbe00] ;  /* 0x00be000838180981 */ /* 0x000162000c1e9900 */
[----:B------:R-:W1:Y:S01]  /*0590*/  S2UR UR5, SR_CgaCtaId ;  /* 0x00000000000579c3 */ /* 0x000e620000008800 */
[----:B------:R-:W-:-:S02]  /*05a0*/  LOP3.LUT R11, R42, 0x7fffff80, RZ, 0xc0, !PT ;  /* 0x7fffff802a0b7812 */ /* 0x000fc400078ec0ff */
[----:B------:R0:W5:Y:S02]  /*05b0*/  @P3 LDG.E.CONSTANT R14, desc[UR8][R56.64+-0x200] ;  /* 0xfffe0008380e3981 */ /* 0x000164000c1e9900 */
[----:B------:R-:W-:Y:S01]  /*05c0*/  ISETP.NE.AND P3, PT, R11, 0x80, PT ;  /* 0x000000800b00780c */ /* 0x000fe20003f65270 */
[----:B------:R-:W-:Y:S01]  /*05d0*/  UMOV UR4, 0x400 ;  /* 0x0000040000047882 */ /* 0x000fe20000000000 */
[----:B------:R-:W-:Y:S01]  /*05e0*/  HFMA2 R12, -RZ, RZ, 0, 0 ;  /* 0x00000000ff0c7431 */ /* 0x000fe200000001ff */
[----:B-1----:R-:W-:-:S10]  /*05f0*/  ULEA UR6, UR5, UR4, 0x18 ;  /* 0x0000000405067291 */ /* 0x002fd4000f8ec0ff */
[----:B0-----:R-:W-:Y:S05]  /*0600*/  @P3 BRA `(.L_x_0) ;  /* 0x0000000000583947 */ /* 0x001fea0003800000 */
[----:B------:R-:W0:Y:S01]  /*0610*/  S2R R21, SR_TID.X ;  /* 0x0000000000157919 */ /* 0x000e220000002100 */
[----:B------:R-:W-:Y:S01]  /*0620*/  SHF.R.U32.HI R11, RZ, 0x3, R42 ;  /* 0x00000003ff0b7819 */ /* 0x000fe2000001162a */
[----:B------:R-:W-:Y:S01]  /*0630*/  BSSY.RECONVERGENT B0, `(.L_x_0) ;  /* 0x0000013000007945 */ /* 0x000fe20003800200 */
[----:B0-----:R-:W-:-:S04]  /*0640*/  LEA R15, R21, R21, 0x1 ;  /* 0x00000015150f7211 */ /* 0x001fc800078e08ff */
[----:B------:R-:W-:-:S04]  /*0650*/  SHF.R.U32.HI R50, RZ, 0x5, R15 ;  /* 0x00000005ff327819 */ /* 0x000fc8000001160f */
[----:B------:R-:W-:-:S13]  /*0660*/  LOP3.LUT P4, RZ, R50, 0xe, R11, 0xf8, !PT ;  /* 0x0000000e32ff7812 */ /* 0x000fda000788f80b */
[----:B------:R-:W-:Y:S05]  /*0670*/  @!P4 BRA `(.L_x_1) ;  /* 0x000000000038c947 */ /* 0x000fea0003800000 */
[----:B------:R-:W-:Y:S01]  /*0680*/  IMAD R17, R21, 0xc, RZ ;  /* 0x0000000c15117824 */ /* 0x000fe200078e02ff */
[----:B------:R-:W0:Y:S04]  /*0690*/  LDC.64 R12, c[0x0][0x388] ;  /* 0x0000e200ff0c7b82 */ /* 0x000e280000000a00 */
[----:B------:R-:W-:Y:S02]  /*06a0*/  LOP3.LUT R50, R17, 0x180, RZ, 0xc0, !PT ;  /* 0x0000018011327812 */ /* 0x000fe400078ec0ff */
[----:B------:R-:W-:Y:S02]  /*06b0*/  SHF.L.U32 R17, R11, 0x6, RZ ;  /* 0x000000060b117819 */ /* 0x000fe400000006ff */
[----:B------:R-:W-:Y:S02]  /*06c0*/  SHF.L.U32 R11, R42, 0x4, RZ ;  /* 0x000000042a0b7819 */ /* 0x000fe400000006ff */
[----:B------:R-:W-:Y:S01]  /*06d0*/  LOP3.LUT R19, R50, 0xf, R15, 0xf8, !PT ;  /* 0x0000000f32137812 */ /* 0x000fe200078ef80f */
[----:B------:R-:W-:Y:S01]  /*06e0*/  IMAD R15, R21, 0x6, RZ ;  /* 0x00000006150f7824 */ /* 0x000fe200078e02ff */
[----:B------:R-:W-:-:S02]  /*06f0*/  LOP3.LUT R50, R17, 0x40, RZ, 0xc0, !PT ;  /* 0x0000004011327812 */ /* 0x000fc400078ec0ff */
[----:B------:R-:W-:Y:S02]  /*0700*/  LOP3.LUT R11, R11, 0x700, RZ, 0xc0, !PT ;  /* 0x000007000b0b7812 */ /* 0x000fe400078ec0ff */
[----:B------:R-:W-:Y:S02]  /*0710*/  LOP3.LUT R15, R15, 0x20, RZ, 0xc0, !PT ;  /* 0x000000200f0f7812 */ /* 0x000fe400078ec0ff */
[----:B------:R-:W-:-:S04]  /*0720*/  IADD3 R50, PT, PT, R50, R19, R11 ;  /* 0x0000001332327210 */ /* 0x000fc80007ffe00b */
[----:B------:R-:W-:-:S05]  /*0730*/  IADD3 R15, PT, PT, R15, R50, RZ ;  /* 0x000000320f0f7210 */ /* 0x000fca0007ffe0ff */
[----:B0-----:R-:W-:-:S06]  /*0740*/  IMAD.WIDE.U32 R12, R15, 0x4, R12 ;  /* 0x000000040f0c7825 */ /* 0x001fcc00078e000c */
[----:B------:R0:W5:Y:S02]  /*0750*/  LDG.E.CONSTANT R12, desc[UR8][R12.64+0xde00] ;  /* 0x00de00080c0c7981 */ /* 0x000164000c1e9900 */
.L_x_1:
[----:B------:R-:W-:Y:S05]  /*0760*/  BSYNC.RECONVERGENT B0 ;  /* 0x0000000000007941 */ /* 0x000fea0003800200 */
.L_x_0:
[----:B-----5:R1:W-:Y:S01]  /*0770*/  STS [R3+UR6], R12 ;  /* 0x0000000c03007988 */ /* 0x0203e20008000806 */
[----:B------:R-:W-:Y:S01]  /*0780*/  MOV R50, RZ ;  /* 0x000000ff00327202 */ /* 0x000fe20000000f00 */
[----:B------:R-:W-:Y:S06]  /*0790*/  @P3 BRA `(.L_x_2) ;  /* 0x00000000005c3947 */ /* 0x000fec0003800000 */
[----:B------:R-:W-:Y:S01]  /*07a0*/  MOV R11, 0x3 ;  /* 0x00000003000b7802 */ /* 0x000fe20000000f00 */
[----:B------:R-:W-:Y:S01]  /*07b0*/  BSSY.RECONVERGENT B0, `(.L_x_2) ;  /* 0x0000015000007945 */ /* 0x000fe20003800200 */
[----:B------:R-:W-:-:S03]  /*07c0*/  SHF.R.U32.HI R15, RZ, 0x3, R42 ;  /* 0x00000003ff0f7819 */ /* 0x000fc6000001162a */
[----:B------:R-:W-:-:S05]  /*07d0*/  IMAD R11, R10, R11, 0x1 ;  /* 0x000000010a0b7424 */ /* 0x000fca00078e020b */
[----:B-1----:R-:W-:-:S04]  /*07e0*/  SHF.R.U32.HI R12, RZ, 0x5, R11 ;  /* 0x00000005ff0c7819 */ /* 0x002fc8000001160b */
[----:B------:R-:W-:-:S13]  /*07f0*/  LOP3.LUT P4, RZ, R12, 0xe, R15, 0xf8, !PT ;  /* 0x0000000e0cff7812 */ /* 0x000fda000788f80f */
[----:B------:R-:W-:Y:S05]  /*0800*/  @!P4 BRA `(.L_x_3) ;  /* 0x00000000003cc947 */ /* 0x000fea0003800000 */
[----:B0-----:R-:W0:Y:S01]  /*0810*/  LDC.64 R12, c[0x0][0x388] ;  /* 0x0000e200ff0c7b82 */ /* 0x001e220000000a00 */
[----:B------:R-:W-:Y:S01]  /*0820*/  HFMA2 R17, -RZ, RZ, 0, 3.5762786865234375e-07 ;  /* 0x00000006ff117431 */ /* 0x000fe200000001ff */
[----:B------:R-:W-:Y:S02]  /*0830*/  SHF.L.U32 R21, R15, 0x6, RZ ;  /* 0x000000060f157819 */ /* 0x000fe400000006ff */
[----:B------:R-:W-:Y:S02]  /*0840*/  SHF.L.U32 R19, R42, 0x4, RZ ;  /* 0x000000042a137819 */ /* 0x000fe400000006ff */
[----:B------:R-:W-:Y:S02]  /*0850*/  IADD3 R15, PT, PT, R3, 0x4, RZ ;  /* 0x00000004030f7810 */ /* 0x000fe40007ffe0ff */
[----:B------:R-:W-:Y:S02]  /*0860*/  LOP3.LUT R21, R21, 0x40, RZ, 0xc0, !PT ;  /* 0x0000004015157812 */ /* 0x000fe400078ec0ff */
[----:B------:R-:W-:Y:S01]  /*0870*/  LOP3.LUT R50, R19, 0x700, RZ, 0xc0, !PT ;  /* 0x0000070013327812 */ /* 0x000fe200078ec0ff */
[----:B------:R-:W-:Y:S01]  /*0880*/  IMAD R17, R10, R17, 0x2 ;  /* 0x000000020a117424 */ /* 0x000fe200078e0211 */
[----:B------:R-:W-:-:S04]  /*0890*/  LOP3.LUT R15, R15, 0x380, RZ, 0xc0, !PT ;  /* 0x000003800f0f7812 */ /* 0x000fc800078ec0ff */
[----:B------:R-:W-:Y:S02]  /*08a0*/  IADD3 R15, PT, PT, R21, R50, R15 ;  /* 0x00000032150f7210 */ /* 0x000fe40007ffe00f */
[----:B------:R-:W-:Y:S02]  /*08b0*/  LOP3.LUT R50, R11, 0xf, RZ, 0xc0, !PT ;  /* 0x0000000f0b327812 */ /* 0x000fe400078ec0ff */
[----:B------:R-:W-:-:S04]  /*08c0*/  LOP3.LUT R17, R17, 0x20, RZ, 0xc0, !PT ;  /* 0x0000002011117812 */ /* 0x000fc800078ec0ff */
[----:B------:R-:W-:-:S05]  /*08d0*/  IADD3 R15, PT, PT, R17, R15, R50 ;  /* 0x0000000f110f7210 */ /* 0x000fca0007ffe032 */
[----:B0-----:R-:W-:-:S05]  /*08e0*/  IMAD.WIDE.U32 R12, R15, 0x4, R12 ;  /* 0x000000040f0c7825 */ /* 0x001fca00078e000c */
[----:B------:R1:W5:Y:S02]  /*08f0*/  LDG.E.CONSTANT R50, desc[UR8][R12.64+0xde00] ;  /* 0x00de00080c327981 */ /* 0x000364000c1e9900 */
.L_x_3:
[----:B------:R-:W-:Y:S05]  /*0900*/  BSYNC.RECONVERGENT B0 ;  /* 0x0000000000007941 */ /* 0x000fea0003800200 */
.L_x_2:
[----:B-----5:R2:W-:Y:S01]  /*0910*/  STS [R3+UR6+0x4], R50 ;  /* 0x0000043203007988 */ /* 0x0205e20008000806 */
[----:B-1----:R-:W-:Y:S01]  /*0920*/  MOV R12, RZ ;  /* 0x000000ff000c7202 */ /* 0x002fe20000000f00 */
[----:B------:R-:W-:Y:S06]  /*0930*/  @P3 BRA `(.L_x_4) ;  /* 0x0000000000543947 */ /* 0x000fec0003800000 */
[----:B------:R-:W-:Y:S01]  /*0940*/  IADD3 R11, PT, PT, R0, 0x2, RZ ;  /* 0x00000002000b7810 */ /* 0x000fe20007ffe0ff */
[----:B------:R-:W-:Y:S01]  /*0950*/  BSSY.RECONVERGENT B0, `(.L_x_4) ;  /* 0x0000013000007945 */ /* 0x000fe20003800200 */
[----:B--2---:R-:W-:Y:S02]  /*0960*/  SHF.R.U32.HI R50, RZ, 0x3, R42 ;  /* 0x00000003ff327819 */ /* 0x004fe4000001162a */
[----:B0-----:R-:W-:-:S04]  /*0970*/  SHF.R.U32.HI R13, RZ, 0x5, R11 ;  /* 0x00000005ff0d7819 */ /* 0x001fc8000001160b */
[----:B------:R-:W-:-:S13]  /*0980*/  LOP3.LUT P4, RZ, R13, 0xe, R50, 0xf8, !PT ;  /* 0x0000000e0dff7812 */ /* 0x000fda000788f832 */
[----:B------:R-:W-:Y:S05]  /*0990*/  @!P4 BRA `(.L_x_5) ;  /* 0x000000000038c947 */ /* 0x000fea0003800000 */
[----:B------:R-:W0:Y:S01]  /*09a0*/  LDC.64 R12, c[0x0][0x388] ;  /* 0x0000e200ff0c7b82 */ /* 0x000e220000000a00 */
[----:B------:R-:W-:Y:S02]  /*09b0*/  SHF.L.U32 R50, R50, 0x6, RZ ;  /* 0x0000000632327819 */ /* 0x000fe400000006ff */
[----:B------:R-:W-:Y:S02]  /*09c0*/  SHF.L.U32 R17, R42, 0x4, RZ ;  /* 0x000000042a117819 */ /* 0x000fe400000006ff */
[----:B------:R-:W-:Y:S02]  /*09d0*/  IADD3 R15, PT, PT, R3, 0x8, RZ ;  /* 0x00000008030f7810 */ /* 0x000fe40007ffe0ff */
[----:B------:R-:W-:Y:S02]  /*09e0*/  LOP3.LUT R19, R50, 0x40, RZ, 0xc0, !PT ;  /* 0x0000004032137812 */ /* 0x000fe400078ec0ff */
[----:B------:R-:W-:Y:S02]  /*09f0*/  LOP3.LUT R50, R17, 0x700, RZ, 0xc0, !PT ;  /* 0x0000070011327812 */ /* 0x000fe400078ec0ff */
[----:B------:R-:W-:-:S02]  /*0a00*/  LOP3.LUT R15, R15, 0x380, RZ, 0xc0, !PT ;  /* 0x000003800f0f7812 */ /* 0x000fc400078ec0ff */
[----:B------:R-:W-:Y:S02]  /*0a10*/  SHF.L.U32 R17, R11, 0x1, RZ ;  /* 0x000000010b117819 */ /* 0x000fe400000006ff */
[----:B------:R-:W-:Y:S02]  /*0a20*/  IADD3 R15, PT, PT, R19, R50, R15 ;  /* 0x00000032130f7210 */ /* 0x000fe40007ffe00f */
[----:B------:R-:W-:Y:S02]  /*0a30*/  LOP3.LUT R50, R11, 0xf, RZ, 0xc0, !PT ;  /* 0x0000000f0b327812 */ /* 0x000fe400078ec0ff */
[----:B------:R-:W-:-:S04]  /*0a40*/  LOP3.LUT R17, R17, 0x20, RZ, 0xc0, !PT ;  /* 0x0000002011117812 */ /* 0x000fc800078ec0ff */
[----:B------:R-:W-:-:S05]  /*0a50*/  IADD3 R15, PT, PT, R17, R15, R50 ;  /* 0x0000000f110f7210 */ /* 0x000fca0007ffe032 */
[----:B0-----:R-:W-:-:S06]  /*0a60*/  IMAD.WIDE.U32 R12, R15, 0x4, R12 ;  /* 0x000000040f0c7825 */ /* 0x001fcc00078e000c */
[----:B------:R0:W5:Y:S02]  /*0a70*/  LDG.E.CONSTANT R12, desc[UR8][R12.64+0xde00] ;  /* 0x00de00080c0c7981 */ /* 0x000164000c1e9900 */
.L_x_5:
[----:B------:R-:W-:Y:S05]  /*0a80*/  BSYNC.RECONVERGENT B0 ;  /* 0x0000000000007941 */ /* 0x000fea0003800200 */
.L_x_4:
[----:B--2---:R-:W1:Y:S01]  /*0a90*/  LDC.64 R50, c[0x0][0x390] ;  /* 0x0000e400ff327b82 */ /* 0x004e620000000a00 */
[----:B------:R-:W-:Y:S01]  /*0aa0*/  SHF.L.U32 R11, R10, 0x1, RZ ;  /* 0x000000010a0b7819 */ /* 0x000fe200000006ff */
[----:B-----5:R2:W-:Y:S01]  /*0ab0*/  STS [R3+UR6+0x8], R12 ;  /* 0x0000080c03007988 */ /* 0x0205e20008000806 */
[----:B------:R-:W-:Y:S02]  /*0ac0*/  SHF.L.U32 R42, R42, 0x6, RZ ;  /* 0x000000062a2a7819 */ /* 0x000fe400000006ff */
[----:B------:R-:W-:Y:S01]  /*0ad0*/  LOP3.LUT R11, R11, 0x30, RZ, 0xc0, !PT ;  /* 0x000000300b0b7812 */ /* 0x000fe200078ec0ff */
[----:B------:R3:W-:Y:S03]  /*0ae0*/  STS [R3+UR6+0x180], R14 ;  /* 0x0001800e03007988 */ /* 0x0007e60008000806 */
[----:B------:R-:W-:Y:S01]  /*0af0*/  LOP3.LUT R11, R11, 0x7, R10, 0xf8, !PT ;  /* 0x000000070b0b7812 */ /* 0x000fe200078ef80a */
[----:B------:R4:W-:Y:S01]  /*0b00*/  STS [R3+UR6+0x184], R16 ;  /* 0x0001841003007988 */ /* 0x0009e20008000806 */
[----:B--2---:R-:W-:-:S02]  /*0b10*/  HFMA2 R12, -RZ, RZ, 0, 0 ;  /* 0x00000000ff0c7431 */ /* 0x004fc400000001ff */
[----:B------:R-:W-:Y:S01]  /*0b20*/  LOP3.LUT R11, R11, 0x8, R46, 0xf8, !PT ;  /* 0x000000080b0b7812 */ /* 0x000fe200078ef82e */
[----:B------:R2:W-:Y:S01]  /*0b30*/  STS [R3+UR6+0x188], R18 ;  /* 0x0001881203007988 */ /* 0x0005e20008000806 */
[----:B---3--:R-:W-:Y:S02]  /*0b40*/  HFMA2 R14, -RZ, RZ, 0, 0 ;  /* 0x00000000ff0e7431 */ /* 0x008fe400000001ff */
[----:B------:R-:W-:Y:S01]  /*0b50*/  LOP3.LUT R11, R11, 0x180, R42, 0xf8, !PT ;  /* 0x000001800b0b7812 */ /* 0x000fe200078ef82a */
[----:B------:R-:W-:Y:S01]  /*0b60*/  STS [R3+UR6+0x300], R64 ;  /* 0x0003004003007988 */ /* 0x000fe20008000806 */
[----:B----4-:R-:W-:-:S03]  /*0b70*/  MOV R16, RZ ;  /* 0x000000ff00107202 */ /* 0x010fc60000000f00 */
[----:B------:R-:W-:Y:S01]  /*0b80*/  STS [R3+UR6+0x304], R66 ;  /* 0x0003044203007988 */ /* 0x000fe20008000806 */
[----:B--2---:R-:W-:Y:S01]  /*0b90*/  MOV R18, RZ ;  /* 0x000000ff00127202 */ /* 0x004fe20000000f00 */
[----:B-1----:R-:W-:Y:S02]  /*0ba0*/  IMAD.WIDE.U32 R50, R11, 0x4, R50 ;  /* 0x000000040b327825 */ /* 0x002fe400078e0032 */
[----:B------:R-:W-:Y:S04]  /*0bb0*/  STS [R3+UR6+0x308], R68 ;  /* 0x0003084403007988 */ /* 0x000fe80008000806 */
[----:B------:R-:W-:Y:S04]  /*0bc0*/  STS [R3+UR6+0x480], R58 ;  /* 0x0004803a03007988 */ /* 0x000fe80008000806 */
[----:B------:R-:W-:Y:S04]  /*0bd0*/  STS [R3+UR6+0x484], R60 ;  /* 0x0004843c03007988 */ /* 0x000fe80008000806 */
[----:B------:R-:W-:Y:S04]  /*0be0*/  STS [R3+UR6+0x488], R62 ;  /* 0x0004883e03007988 */ /* 0x000fe80008000806 */
[----:B------:R-:W2:Y:S04]  /*0bf0*/  @P2 LDG.E.CONSTANT R14, desc[UR8][R52.64+0xbe00] ;  /* 0x00be0008340e2981 */ /* 0x000ea8000c1e9900 */
[----:B------:R-:W3:Y:S04]  /*0c00*/  @P0 LDG.E.CONSTANT R16, desc[UR8][R56.64+0xde00] ;  /* 0x00de000838100981 */ /* 0x000ee8000c1e9900 */
[----:B------:R-:W4:Y:S04]  /*0c10*/  @P1 LDG.E.CONSTANT R12, desc[UR8][R54.64+0xde00] ;  /* 0x00de0008360c1981 */ /* 0x000f28000c1e9900 */
[----:B------:R-:W4:Y:S04]  /*0c20*/  @P2 LDG.E.CONSTANT R18, desc[UR8][R52.64+0xde00] ;  /* 0x00de000834122981 */ /* 0x000f28000c1e9900 */
[----:B------:R1:W-:Y:S04]  /*0c30*/  STS [R3+UR6+0x600], R28 ;  /* 0x0006001c03007988 */ /* 0x0003e80008000806 */
[----:B------:R-:W-:Y:S04]  /*0c40*/  STS [R3+UR6+0x604], R30 ;  /* 0x0006041e03007988 */ /* 0x000fe80008000806 */
[----:B------:R-:W-:Y:S04]  /*0c50*/  STS [R3+UR6+0x608], R32 ;  /* 0x0006082003007988 */ /* 0x000fe80008000806 */
[----:B------:R-:W-:Y:S04]  /*0c60*/  STS [R3+UR6+0x780], R34 ;  /* 0x0007802203007988 */ /* 0x000fe80008000806 */
[----:B------:R-:W-:Y:S04]  /*0c70*/  STS [R3+UR6+0x784], R36 ;  /* 0x0007842403007988 */ /* 0x000fe80008000806 */
[----:B------:R0:W-:Y:S04]  /*0c80*/  STS [R3+UR6+0x788], R38 ;  /* 0x0007882603007988 */ /* 0x0001e80008000806 */
[----:B------:R-:W-:Y:S04]  /*0c90*/  STS [R3+UR6+0x904], R20 ;  /* 0x0009041403007988 */ /* 0x000fe80008000806 */
[----:B------:R-:W-:Y:S04]  /*0ca0*/  STS [R3+UR6+0x908], R22 ;  /* 0x0009081603007988 */ /* 0x000fe80008000806 */
[----:B------:R-:W-:Y:S04]  /*0cb0*/  STS [R3+UR6+0xa80], R24 ;  /* 0x000a801803007988 */ /* 0x000fe80008000806 */
[----:B------:R0:W-:Y:S04]  /*0cc0*/  STS [R3+UR6+0xa84], R26 ;  /* 0x000a841a03007988 */ /* 0x0001e80008000806 */
[----:B-1----:R-:W4:Y:S04]  /*0cd0*/  LDG.E.CONSTANT R28, desc[UR8][R50.64] ;  /* 0x00000008321c7981 */ /* 0x002f28000c1e9900 */
[----:B------:R-:W4:Y:S04]  /*0ce0*/  LDG.E.CONSTANT R65, desc[UR8][R50.64+0x100] ;  /* 0x0001000832417981 */ /* 0x000f28000c1e9900 */
        /* <DEDUP_REMOVED lines=17> */
[----:B0-----:R-:W4:Y:S04]  /*0e00*/  LDG.E.CONSTANT R13, desc[UR8][R50.64+0x8900] ;  /* 0x00890008320d7981 */ /* 0x001f28000c1e9900 */
        /* <DEDUP_REMOVED lines=15> */
[----:B------:R-:W4:Y:S01]  /*0f00*/  LDG.E.CONSTANT R24, desc[UR8][R50.64+0x10900] ;  /* 0x0109000832187981 */ /* 0x000f22000c1e9900 */
[----:B------:R-:W-:-:S03]  /*0f10*/  UIADD3 UR4, UPT, UPT, UR4, 0xd80, URZ ;  /* 0x00000d8004047890 */ /* 0x000fc6000fffe0ff */
[----:B------:R0:W-:Y:S01]  /*0f20*/  STS [R3+UR6+0x900], R40 ;  /* 0x0009002803007988 */ /* 0x0001e20008000806 */
[----:B------:R-:W-:Y:S01]  /*0f30*/  ULEA UR4, UR5, UR4, 0x18 ;  /* 0x0000000405047291 */ /* 0x000fe2000f8ec0ff */
[C---:B------:R-:W-:Y:S02]  /*0f40*/  SHF.L.U32 R41, R10.reuse, 0x2, RZ ;  /* 0x000000020a297819 */ /* 0x040fe400000006ff */
[----:B0-----:R-:W-:-:S04]  /*0f50*/  SHF.L.U32 R40, R10, 0x3, RZ ;  /* 0x000000030a287819 */ /* 0x001fc800000006ff */
[----:B------:R-:W-:Y:S02]  /*0f60*/  LOP3.LUT R67, R40, 0x40, RZ, 0xc0, !PT ;  /* 0x0000004028437812 */ /* 0x000fe400078ec0ff */
[----:B------:R-:W-:-:S05]  /*0f70*/  SHF.R.U32.HI R40, RZ, 0x4, R10 ;  /* 0x00000004ff287819 */ /* 0x000fca000001160a */
[----:B------:R-:W-:Y:S01]  /*0f80*/  IMAD R40, R40, 0x600, R67 ;  /* 0x0000060028287824 */ /* 0x000fe200078e0243 */
[----:B--2---:R-:W-:Y:S04]  /*0f90*/  STS [R3+UR6+0xa88], R14 ;  /* 0x000a880e03007988 */ /* 0x004fe80008000806 */
[----:B---3--:R-:W-:Y:S04]  /*0fa0*/  STS [R3+UR6+0xc00], R16 ;  /* 0x000c001003007988 */ /* 0x008fe80008000806 */
[----:B----4-:R-:W-:Y:S04]  /*0fb0*/  STS [R3+UR6+0xc04], R12 ;  /* 0x000c040c03007988 */ /* 0x010fe80008000806 */
[----:B------:R-:W-:Y:S04]  /*0fc0*/  STS [R3+UR6+0xc08], R18 ;  /* 0x000c081203007988 */ /* 0x000fe80008000806 */
[----:B------:R-:W-:Y:S04]  /*0fd0*/  STS [R41+UR4], R28 ;  /* 0x0000001c29007988 */ /* 0x000fe80008000804 */
[----:B------:R-:W-:Y:S04]  /*0fe0*/  STS [R41+UR4+0x80], R65 ;  /* 0x0000804129007988 */ /* 0x000fe80008000804 */
        /* <DEDUP_REMOVED lines=33> */
[----:B------:R-:W-:Y:S01]  /*1200*/  STS [R41+UR4+0x1180], R24 ;  /* 0x0011801829007988 */ /* 0x000fe20008000804 */
[----:B------:R-:W-:Y:S01]  /*1210*/  BAR.SYNC.DEFER_BLOCKING 0x0 ;  /* 0x0000000000007b1d */ /* 0x000fe20000010000 */
[----:B0-----:R-:W-:-:S05]  /*1220*/  LOP3.LUT R11, R41, 0x1c, RZ, 0xc0, !PT ;  /* 0x0000001c290b7812 */ /* 0x001fca00078ec0ff */
[----:B------:R-:W-:Y:S04]  /*1230*/  LDS R25, [R11+UR4] ;  /* 0x000000040b197984 */ /* 0x000fe80008000800 */
[----:B------:R-:W0:Y:S04]  /*1240*/  LDS.128 R12, [R40+UR6] ;  /* 0x00000006280c7984 */ /* 0x000e280008000c00 */
[----:B------:R-:W1:Y:S04]  /*1250*/  LDS R47, [R11+UR4+0x20] ;  /* 0x000020040b2f7984 */ /* 0x000e680008000800 */
[----:B------:R-:W2:Y:S04]  /*1260*/  LDS.128 R16, [R40+UR6+0x300] ;  /* 0x0003000628107984 */ /* 0x000ea80008000c00 */
[----:B------:R-:W3:Y:S04]  /*1270*/  LDS R62, [R11+UR4+0x40] ;  /* 0x000040040b3e7984 */ /* 0x000ee80008000800 */
[----:B------:R-:W4:Y:S04]  /*1280*/  LDS R26, [R11+UR4+0x60] ;  /* 0x000060040b1a7984 */ /* 0x000f280008000800 */
[----:B------:R-:W-:Y:S04]  /*1290*/  LDS R61, [R11+UR4+0x100] ;  /* 0x000100040b3d7984 */ /* 0x000fe80008000800 */
[----:B------:R-:W4:Y:S04]  /*12a0*/  LDS.128 R32, [R40+UR6+0x20] ;  /* 0x0000200628207984 */ /* 0x000f280008000c00 */
[----:B------:R-:W4:Y:S04]  /*12b0*/  LDS.128 R20, [R40+UR6+0x320] ;  /* 0x0003200628147984 */ /* 0x000f280008000c00 */
[----:B------:R-:W4:Y:S04]  /*12c0*/  LDS R24, [R11+UR4+0x120] ;  /* 0x000120040b187984 */ /* 0x000f280008000800 */
[----:B------:R-:W4:Y:S04]  /*12d0*/  LDS R27, [R11+UR4+0x140] ;  /* 0x000140040b1b7984 */ /* 0x000f280008000800 */
[----:B------:R-:W4:Y:S01]  /*12e0*/  LDS R58, [R11+UR4+0x160] ;  /* 0x000160040b3a7984 */ /* 0x000f220008000800 */
[----:B0-----:R-:W-:-:S03]  /*12f0*/  FFMA R12, R12, R25, RZ ;  /* 0x000000190c0c7223 */ /* 0x001fc600000000ff */
[----:B------:R-:W-:Y:S01]  /*1300*/  LDS R59, [R11+UR4+0x600] ;  /* 0x000600040b3b7984 */ /* 0x000fe20008000800 */
[----:B-1----:R-:W-:-:S03]  /*1310*/  FFMA R13, R47, R13, R12 ;  /* 0x0000000d2f0d7223 */ /* 0x002fc6000000000c */
[----:B------:R-:W0:Y:S04]  /*1320*/  LDS.128 R28, [R40+UR6+0x180] ;  /* 0x00018006281c7984 */ /* 0x000e280008000c00 */
[----:B------:R-:W1:Y:S01]  /*1330*/  LDS.128 R36, [R40+UR6+0x480] ;  /* 0x0004800628247984 */ /* 0x000e620008000c00 */
[----:B--2---:R-:W-:-:S03]  /*1340*/  FFMA R12, R25, R16, RZ ;  /* 0x00000010190c7223 */ /* 0x004fc600000000ff */
[----:B------:R-:W2:Y:S01]  /*1350*/  LDS R60, [R11+UR4+0x620] ;  /* 0x000620040b3c7984 */ /* 0x000ea20008000800 */
[----:B------:R-:W-:Y:S01]  /*1360*/  FFMA R47, R47, R17, R12 ;  /* 0x000000112f2f7223 */ /* 0x000fe2000000000c */
[C---:B---3--:R-:W-:Y:S02]  /*1370*/  FFMA R13, R62.reuse, R14, R13 ;  /* 0x0000000e3e0d7223 */ /* 0x048fe4000000000d */
[----:B------:R-:W-:Y:S01]  /*1380*/  LDS R66, [R11+UR4+0x660] ;  /* 0x000660040b427984 */ /* 0x000fe20008000800 */
[----:B------:R-:W-:Y:S01]  /*1390*/  FFMA R62, R62, R18, R47 ;  /* 0x000000123e3e7223 */ /* 0x000fe2000000002f */
[C---:B----4-:R-:W-:Y:S02]  /*13a0*/  FFMA R13, R26.reuse, R15, R13 ;  /* 0x0000000f1a0d7223 */ /* 0x050fe4000000000d */
[----:B------:R-:W3:Y:S01]  /*13b0*/  LDS R47, [R11+UR4+0x640] ;  /* 0x000640040b2f7984 */ /* 0x000ee20008000800 */
[----:B------:R-:W-:Y:S01]  /*13c0*/  FFMA R62, R26, R19, R62 ;  /* 0x000000131a3e7223 */ /* 0x000fe2000000003e */
[----:B------:R-:W-:-:S02]  /*13d0*/  FFMA R13, R32, R61, R13 ;  /* 0x0000003d200d7223 */ /* 0x000fc4000000000d */
[----:B------:R-:W-:Y:S01]  /*13e0*/  LDS R64, [R11+UR4+0x720] ;  /* 0x000720040b407984 */ /* 0x000fe20008000800 */
[----:B------:R-:W-:Y:S01]  /*13f0*/  FFMA R62, R61, R20, R62 ;  /* 0x000000143d3e7223 */ /* 0x000fe2000000003e */
[----:B------:R-:W-:-:S03]  /*1400*/  FFMA R26, R24, R33, R13 ;  /* 0x00000021181a7223 */ /* 0x000fc6000000000d */
[----:B------:R-:W-:Y:S01]  /*1410*/  FFMA R25, R24, R21, R62 ;  /* 0x0000001518197223 */ /* 0x000fe2000000003e */
[----:B------:R-:W-:Y:S01]  /*1420*/  LDS R61, [R11+UR4+0x700] ;  /* 0x000700040b3d7984 */ /* 0x000fe20008000800 */
[C---:B------:R-:W-:Y:S02]  /*1430*/  FFMA R33, R27.reuse, R34, R26 ;  /* 0x000000221b217223 */ /* 0x040fe4000000001a */
[----:B------:R-:W-:Y:S01]  /*1440*/  FFMA R32, R27, R22, R25 ;  /* 0x000000161b207223 */ /* 0x000fe20000000019 */
[----:B------:R-:W4:Y:S04]  /*1450*/  LDS.128 R12, [R40+UR6+0x1a0] ;  /* 0x0001a006280c7984 */ /* 0x000f280008000c00 */
[----:B------:R-:W4:Y:S01]  /*1460*/  LDS.128 R24, [R40+UR6+0x4a0] ;  /* 0x0004a00628187984 */ /* 0x000f220008000c00 */
[C---:B------:R-:W-:Y:S01]  /*1470*/  FFMA R33, R58.reuse, R35, R33 ;  /* 0x000000233a217223 */ /* 0x040fe20000000021 */
[----:B------:R-:W-:-:S02]  /*1480*/  FFMA R32, R58, R23, R32 ;  /* 0x000000173a207223 */ /* 0x000fc40000000020 */
[----:B------:R-:W4:Y:S01]  /*1490*/  LDS R63, [R11+UR4+0x740] ;  /* 0x000740040b3f7984 */ /* 0x000f220008000800 */
[----:B0-----:R-:W-:-:S03]  /*14a0*/  FFMA R33, R28, R59, R33 ;  /* 0x0000003b1c217223 */ /* 0x001fc60000000021 */
[----:B------:R-:W0:Y:S01]  /*14b0*/  LDS R58, [R11+UR4+0x760] ;  /* 0x000760040b3a7984 */ /* 0x000e220008000800 */
[----:B-1----:R-:W-:-:S03]  /*14c0*/  FFMA R32, R59, R36, R32 ;  /* 0x000000243b207223 */ /* 0x002fc60000000020 */
[----:B------:R-:W1:Y:S01]  /*14d0*/  LDS R59, [R11+UR4+0xc00] ;  /* 0x000c00040b3b7984 */ /* 0x000e620008000800 */
[C---:B--2---:R-:W-:Y:S01]  /*14e0*/  FFMA R28, R60.reuse, R29, R33 ;  /* 0x0000001d3c1c7223 */ /* 0x044fe20000000021 */
[----:B------:R-:W-:Y:S02]  /*14f0*/  FFMA R37, R60, R37, R32 ;  /* 0x000000253c257223 */ /* 0x000fe40000000020 */
[----:B------:R-:W-:Y:S04]  /*1500*/  LDS R62, [R11+UR4+0xc60] ;  /* 0x000c60040b3e7984 */ /* 0x000fe80008000800 */
[----:B------:R-:W2:Y:S04]  /*1510*/  LDS.128 R32, [R40+UR6+0x600] ;  /* 0x0006000628207984 */ /* 0x000ea80008000c00 */
[----:B------:R-:W2:Y:S01]  /*1520*/  LDS R60, [R11+UR4+0xc20] ;  /* 0x000c20040b3c7984 */ /* 0x000ea20008000800 */
[C---:B---3--:R-:W-:Y:S01]  /*1530*/  FFMA R29, R47.reuse, R30, R28 ;  /* 0x0000001e2f1d7223 */ /* 0x048fe2000000001c */
[----:B------:R-:W-:-:S02]  /*1540*/  FFMA R38, R47, R38, R37 ;  /* 0x000000262f267223 */ /* 0x000fc40000000025 */
[----:B------:R-:W3:Y:S01]  /*1550*/  LDS R47, [R11+UR4+0xc40] ;  /* 0x000c40040b2f7984 */ /* 0x000ee20008000800 */
[C---:B------:R-:W-:Y:S01]  /*1560*/  FFMA R29, R66.reuse, R31, R29 ;  /* 0x0000001f421d7223 */ /* 0x040fe2000000001d */
[----:B------:R-:W-:Y:S02]  /*1570*/  FFMA R38, R66, R39, R38 ;  /* 0x0000002742267223 */ /* 0x000fe40000000026 */
[----:B------:R-:W3:Y:S01]  /*1580*/  LDS R39, [R11+UR4+0xd00] ;  /* 0x000d00040b277984 */ /* 0x000ee20008000800 */
[----:B----4-:R-:W-:-:S03]  /*1590*/  FFMA R37, R12, R61, R29 ;  /* 0x0000003d0c257223 */ /* 0x010fc6000000001d */
[----:B------:R-:W-:Y:S01]  /*15a0*/  LDS R36, [R11+UR4+0xd20] ;  /* 0x000d20040b247984 */ /* 0x000fe20008000800 */
[----:B------:R-:W-:-:S03]  /*15b0*/  FFMA R24, R61, R24, R38 ;  /* 0x000000183d187223 */ /* 0x000fc60000000026 */
[----:B------:R-:W4:Y:S01]  /*15c0*/  LDS.128 R28, [R40+UR6+0x620] ;  /* 0x00062006281c7984 */ /* 0x000f220008000c00 */
[C---:B------:R-:W-:Y:S01]  /*15d0*/  FFMA R12, R64.reuse, R13, R37 ;  /* 0x0000000d400c7223 */ /* 0x040fe20000000025 */
[----:B------:R-:W-:Y:S02]  /*15e0*/  FFMA R25, R64, R25, R24 ;  /* 0x0000001940197223 */ /* 0x000fe40000000018 */
[----:B------:R-:W4:Y:S01]  /*15f0*/  LDS R37, [R11+UR4+0xd40] ;  /* 0x000d40040b257984 */ /* 0x000f220008000800 */
[C---:B------:R-:W-:Y:S01]  /*1600*/  FFMA R13, R63.reuse, R14, R12 ;  /* 0x0000000e3f0d7223 */ /* 0x040fe2000000000c */
[----:B------:R-:W-:Y:S02]  /*1610*/  FFMA R26, R63, R26, R25 ;  /* 0x0000001a3f1a7223 */ /* 0x000fe40000000019 */
[----:B------:R-:W4:Y:S01]  /*1620*/  LDS R38, [R11+UR4+0xd60] ;  /* 0x000d60040b267984 */ /* 0x000f220008000800 */
[C---:B0-----:R-:W-:Y:S01]  /*1630*/  FFMA R25, R58.reuse, R15, R13 ;  /* 0x0000000f3a197223 */ /* 0x041fe2000000000d */
[----:B------:R-:W-:-:S02]  /*1640*/  FFMA R26, R58, R27, R26 ;  /* 0x0000001b3a1a7223 */ /* 0x000fc4000000001a */
[----:B------:R-:W-:Y:S01]  /*1650*/  LDS R63, [R11+UR4+0x80] ;  /* 0x000080040b3f7984 */ /* 0x000fe20008000800 */
[----:B-1----:R-:W-:-:S03]  /*1660*/  FFMA R25, R16, R59, R25 ;  /* 0x0000003b10197223 */ /* 0x002fc60000000019 */
[----:B------:R-:W0:Y:S01]  /*1670*/  LDS.128 R12, [R40+UR6+0x10] ;  /* 0x00001006280c7984 */ /* 0x000e220008000c00 */
[----:B--2---:R-:W-:-:S03]  /*1680*/  FFMA R26, R59, R32, R26 ;  /* 0x000000203b1a7223 */ /* 0x004fc6000000001a */
[----:B------:R-:W1:Y:S01]  /*1690*/  LDS R58, [R11+UR4+0xa0] ;  /* 0x0000a0040b3a7984 */ /* 0x000e620008000800 */
[C---:B------:R-:W-:Y:S01]  /*16a0*/  FFMA R16, R60.reuse, R17, R25 ;  /* 0x000000113c107223 */ /* 0x040fe20000000019 */
[----:B------:R-:W-:Y:S02]  /*16b0*/  FFMA R33, R60, R33, R26 ;  /* 0x000000213c217223 */ /* 0x000fe4000000001a */
[----:B------:R-:W-:Y:S04]  /*16c0*/  LDS R59, [R11+UR4+0xc0] ;  /* 0x0000c0040b3b7984 */ /* 0x000fe80008000800 */
[----:B------:R-:W2:Y:S01]  /*16d0*/  LDS.128 R24, [R40+UR6+0x310] ;  /* 0x0003100628187984 */ /* 0x000ea20008000c00 */
[C---:B---3--:R-:W-:Y:S01]  /*16e0*/  FFMA R17, R47.reuse, R18, R16 ;  /* 0x000000122f117223 */ /* 0x048fe20000000010 */
[----:B------:R-:W-:-:S02]  /*16f0*/  FFMA R34, R47, R34, R33 ;  /* 0x000000222f227223 */ /* 0x000fc40000000021 */
[----:B------:R-:W3:Y:S01]  /*1700*/  LDS R60, [R11+UR4+0xe0] ;  /* 0x0000e0040b3c7984 */ /* 0x000ee20008000800 */
[C---:B------:R-:W-:Y:S01]  /*1710*/  FFMA R17, R62.reuse, R19, R17 ;  /* 0x000000133e117223 */ /* 0x040fe20000000011 */
[----:B------:R-:W-:Y:S02]  /*1720*/  FFMA R62, R62, R35, R34 ;  /* 0x000000233e3e7223 */ /* 0x000fe40000000022 */
[----:B------:R-:W-:Y:S01]  /*1730*/  LDS R61, [R11+UR4+0x180] ;  /* 0x000180040b3d7984 */ /* 0x000fe20008000800 */
[----:B------:R-:W-:-:S03]  /*1740*/  FFMA R47, R20, R39, R17 ;  /* 0x00000027142f7223 */ /* 0x000fc60000000011 */
[----:B------:R-:W3:Y:S01]  /*1750*/  LDS.128 R32, [R40+UR6+0x30] ;  /* 0x0000300628207984 */ /* 0x000ee20008000c00 */
[----:B----4-:R-:W-:-:S03]  /*1760*/  FFMA R39, R39, R28, R62 ;  /* 0x0000001c27277223 */ /* 0x010fc6000000003e */
[----:B------:R-:W4:Y:S04]  /*1770*/  LDS R20, [R11+UR4+0x1a0] ;  /* 0x0001a0040b147984 */ /* 0x000f280008000800 */
[----:B------:R-:W4:Y:S01]  /*1780*/  LDS.128 R16, [R40+UR6+0x330] ;  /* 0x0003300628107984 */ /* 0x000f220008000c00 */
[----:B------:R-:W-:-:S03]  /*1790*/  FFMA R28, R36, R21, R47 ;  /* 0x00000015241c7223 */ /* 0x000fc6000000002f */
[----:B------:R-:W4:Y:S01]  /*17a0*/  LDS R47, [R11+UR4+0x1c0] ;  /* 0x0001c0040b2f7984 */ /* 0x000f220008000800 */
[C---:B------:R-:W-:Y:S01]  /*17b0*/  FFMA R21, R37.reuse, R22, R28 ;  /* 0x0000001625157223 */ /* 0x040fe2000000001c */
[----:B------:R-:W-:Y:S02]  /*17c0*/  FFMA R36, R36, R29, R39 ;  /* 0x0000001d24247223 */ /* 0x000fe40000000027 */
[----:B------:R-:W4:Y:S01]  /*17d0*/  LDS R62, [R11+UR4+0x1e0] ;  /* 0x0001e0040b3e7984 */ /* 0x000f220008000800 */
[----:B------:R-:W-:Y:S01]  /*17e0*/  FFMA R21, R38, R23, R21 ;  /* 0x0000001726157223 */ /* 0x000fe20000000015 */
[----:B------:R-:W-:Y:S02]  /*17f0*/  FFMA R37, R37, R30, R36 ;  /* 0x0000001e25257223 */ /* 0x000fe40000000024 */
[----:B------:R-:W-:Y:S01]  /*1800*/  LDS R67, [R11+UR4+0x680] ;  /* 0x000680040b437984 */ /* 0x000fe20008000800 */
[----:B0-----:R-:W-:Y:S01]  /*1810*/  FFMA R21, R12, R63, R21 ;  /* 0x0000003f0c157223 */ /* 0x001fe20000000015 */
[----:B------:R-:W-:-:S02]  /*1820*/  FFMA R38, R38, R31, R37 ;  /* 0x0000001f26267223 */ /* 0x000fc40000000025 */
[----:B------:R-:W0:Y:S01]  /*1830*/  LDS.128 R28, [R40+UR6+0x190] ;  /* 0x00019006281c7984 */ /* 0x000e220008000c00 */
[----:B-1----:R-:W-:Y:S01]  /*1840*/  FFMA R12, R58, R13, R21 ;  /* 0x0000000d3a0c7223 */ /* 0x002fe20000000015 */
[----:B--2---:R-:W-:-:S03]  /*1850*/  FFMA R63, R63, R24, R38 ;  /* 0x000000183f3f7223 */ /* 0x004fc60000000026 */
[C---:B------:R-:W-:Y:S01]  /*1860*/  FFMA R13, R59.reuse, R14, R12 ;  /* 0x0000000e3b0d7223 */ /* 0x040fe2000000000c */
[----:B------:R-:W1:Y:S01]  /*1870*/  LDS.128 R36, [R40+UR6+0x490] ;  /* 0x0004900628247984 */ /* 0x000e620008000c00 */
[----:B------:R-:W-:Y:S02]  /*1880*/  FFMA R58, R58, R25, R63 ;  /* 0x000000193a3a7223 */ /* 0x000fe4000000003f */
[----:B---3--:R-:W-:Y:S01]  /*1890*/  FFMA R13, R60, R15, R13 ;  /* 0x0000000f3c0d7223 */ /* 0x008fe2000000000d */
[----:B------:R-:W2:Y:S01]  /*18a0*/  LDS R66, [R11+UR4+0x6a0] ;  /* 0x0006a0040b427984 */ /* 0x000ea20008000800 */
[----:B------:R-:W-:-:S03]  /*18b0*/  FFMA R59, R59, R26, R58 ;  /* 0x0000001a3b3b7223 */ /* 0x000fc6000000003a */
[----:B------:R-:W3:Y:S01]  /*18c0*/  LDS R65, [R11+UR4+0x6c0] ;  /* 0x0006c0040b417984 */ /* 0x000ee20008000800 */
[----:B------:R-:W-:Y:S01]  /*18d0*/  FFMA R13, R32, R61, R13 ;  /* 0x0000003d200d7223 */ /* 0x000fe2000000000d */
[----:B------:R-:W-:Y:S02]  /*18e0*/  FFMA R60, R60, R27, R59 ;  /* 0x0000001b3c3c7223 */ /* 0x000fe4000000003b */
[----:B------:R-:W3:Y:S01]  /*18f0*/  LDS R58, [R11+UR4+0x6e0] ;  /* 0x0006e0040b3a7984 */ /* 0x000ee20008000800 */
[----:B----4-:R-:W-:-:S03]  /*1900*/  FFMA R12, R20, R33, R13 ;  /* 0x00000021140c7223 */ /* 0x010fc6000000000d */
[----:B------:R-:W-:Y:S01]  /*1910*/  LDS R64, [R11+UR4+0x7a0] ;  /* 0x0007a0040b407984 */ /* 0x000fe20008000800 */
[----:B------:R-:W-:-:S03]  /*1920*/  FFMA R61, R61, R16, R60 ;  /* 0x000000103d3d7223 */ /* 0x000fc6000000003c */
[----:B------:R-:W-:Y:S01]  /*1930*/  LDS R63, [R11+UR4+0x7c0] ;  /* 0x0007c0040b3f7984 */ /* 0x000fe20008000800 */
[C---:B------:R-:W-:Y:S01]  /*1940*/  FFMA R33, R47.reuse, R34, R12 ;  /* 0x000000222f217223 */ /* 0x040fe2000000000c */
[----:B------:R-:W-:Y:S02]  /*1950*/  FFMA R32, R20, R17, R61 ;  /* 0x0000001114207223 */ /* 0x000fe4000000003d */
[----:B------:R-:W-:Y:S04]  /*1960*/  LDS.128 R12, [R40+UR6+0x1b0] ;  /* 0x0001b006280c7984 */ /* 0x000fe80008000c00 */
[----:B------:R-:W4:Y:S04]  /*1970*/  LDS R61, [R11+UR4+0x780] ;  /* 0x000780040b3d7984 */ /* 0x000f280008000800 */
[----:B------:R-:W4:Y:S01]  /*1980*/  LDS.128 R20, [R40+UR6+0x4b0] ;  /* 0x0004b00628147984 */ /* 0x000f220008000c00 */
[----:B------:R-:W-:Y:S01]  /*1990*/  FFMA R32, R47, R18, R32 ;  /* 0x000000122f207223 */ /* 0x000fe20000000020 */
[----:B------:R-:W-:-:S02]  /*19a0*/  FFMA R33, R62, R35, R33 ;  /* 0x000000233e217223 */ /* 0x000fc40000000021 */
[----:B------:R-:W4:Y:S01]  /*19b0*/  LDS R60, [R11+UR4+0x7e0] ;  /* 0x0007e0040b3c7984 */ /* 0x000f220008000800 */
[----:B------:R-:W-:Y:S01]  /*19c0*/  FFMA R32, R62, R19, R32 ;  /* 0x000000133e207223 */ /* 0x000fe20000000020 */
[----:B0-----:R-:W-:Y:S02]  /*19d0*/  FFMA R33, R28, R67, R33 ;  /* 0x000000431c217223 */ /* 0x001fe40000000021 */
[----:B------:R-:W0:Y:S01]  /*19e0*/  LDS R59, [R11+UR4+0xc80] ;  /* 0x000c80040b3b7984 */ /* 0x000e220008000800 */
[----:B-1----:R-:W-:Y:S01]  /*19f0*/  FFMA R32, R67, R36, R32 ;  /* 0x0000002443207223 */ /* 0x002fe20000000020 */
[----:B--2---:R-:W-:-:S03]  /*1a00*/  FFMA R28, R66, R29, R33 ;  /* 0x0000001d421c7223 */ /* 0x004fc60000000021 */
[----:B------:R-:W-:Y:S01]  /*1a10*/  FFMA R37, R66, R37, R32 ;  /* 0x0000002542257223 */ /* 0x000fe20000000020 */
[----:B------:R-:W-:Y:S01]  /*1a20*/  LDS R36, [R11+UR4+0xca0] ;  /* 0x000ca0040b247984 */ /* 0x000fe20008000800 */
[----:B---3--:R-:W-:-:S03]  /*1a30*/  FFMA R29, R65, R30, R28 ;  /* 0x0000001e411d7223 */ /* 0x008fc6000000001c */
[----:B------:R-:W1:Y:S01]  /*1a40*/  LDS.128 R32, [R40+UR6+0x610] ;  /* 0x0006100628207984 */ /* 0x000e620008000c00 */
[----:B------:R-:W-:Y:S01]  /*1a50*/  FFMA R38, R65, R38, R37 ;  /* 0x0000002641267223 */ /* 0x000fe20000000025 */
[C---:B------:R-:W-:Y:S02]  /*1a60*/  FFMA R29, R58.reuse, R31, R29 ;  /* 0x0000001f3a1d7223 */ /* 0x040fe4000000001d */
[----:B------:R-:W2:Y:S01]  /*1a70*/  LDS R37, [R11+UR4+0xcc0] ;  /* 0x000cc0040b257984 */ /* 0x000ea20008000800 */
[----:B------:R-:W-:-:S03]  /*1a80*/  FFMA R58, R58, R39, R38 ;  /* 0x000000273a3a7223 */ /* 0x000fc60000000026 */
[----:B------:R-:W3:Y:S04]  /*1a90*/  LDS R38, [R11+UR4+0xce0] ;  /* 0x000ce0040b267984 */ /* 0x000ee80008000800 */
[----:B------:R-:W-:Y:S04]  /*1aa0*/  LDS R47, [R11+UR4+0xdc0] ;  /* 0x000dc0040b2f7984 */ /* 0x000fe80008000800 */
[----:B------:R-:W-:Y:S01]  /*1ab0*/  LDS R62, [R11+UR4+0xde0] ;  /* 0x000de0040b3e7984 */ /* 0x000fe20008000800 */
[----:B----4-:R-:W-:-:S03]  /*1ac0*/  FFMA R39, R12, R61, R29 ;  /* 0x0000003d0c277223 */ /* 0x010fc6000000001d */
[----:B------:R-:W-:Y:S01]  /*1ad0*/  LDS.128 R28, [R40+UR6+0x630] ;  /* 0x00063006281c7984 */ /* 0x000fe20008000c00 */
[----:B------:R-:W-:-:S03]  /*1ae0*/  FFMA R20, R61, R20, R58 ;  /* 0x000000143d147223 */ /* 0x000fc6000000003a */
[----:B------:R-:W4:Y:S01]  /*1af0*/  LDS R61, [R11+UR4+0xd80] ;  /* 0x000d80040b3d7984 */ /* 0x000f220008000800 */
[----:B------:R-:W-:-:S03]  /*1b00*/  FFMA R12, R64, R13, R39 ;  /* 0x0000000d400c7223 */ /* 0x000fc60000000027 */
[----:B------:R-:W4:Y:S01]  /*1b10*/  LDS R58, [R11+UR4+0xda0] ;  /* 0x000da0040b3a7984 */ /* 0x000f220008000800 */
[----:B------:R-:W-:Y:S01]  /*1b20*/  FFMA R21, R64, R21, R20 ;  /* 0x0000001540157223 */ /* 0x000fe20000000014 */
[C---:B------:R-:W-:Y:S02]  /*1b30*/  FFMA R13, R63.reuse, R14, R12 ;  /* 0x0000000e3f0d7223 */ /* 0x040fe4000000000c */
[----:B------:R-:W-:Y:S01]  /*1b40*/  LDS R64, [R11+UR4+0x260] ;  /* 0x000260040b407984 */ /* 0x000fe20008000800 */
[----:B------:R-:W-:Y:S01]  /*1b50*/  FFMA R22, R63, R22, R21 ;  /* 0x000000163f167223 */ /* 0x000fe20000000015 */
[C---:B------:R-:W-:Y:S02]  /*1b60*/  FFMA R39, R60.reuse, R15, R13 ;  /* 0x0000000f3c277223 */ /* 0x040fe4000000000d */
[----:B------:R-:W-:Y:S01]  /*1b70*/  LDS R63, [R11+UR4+0x200] ;  /* 0x000200040b3f7984 */ /* 0x000fe20008000800 */
[----:B------:R-:W-:-:S03]  /*1b80*/  FFMA R60, R60, R23, R22 ;  /* 0x000000173c3c7223 */ /* 0x000fc60000000016 */
[----:B------:R-:W4:Y:S01]  /*1b90*/  LDS.128 R12, [R40+UR6+0x80] ;  /* 0x00008006280c7984 */ /* 0x000f220008000c00 */
[----:B0-----:R-:W-:-:S03]  /*1ba0*/  FFMA R39, R24, R59, R39 ;  /* 0x0000003b18277223 */ /* 0x001fc60000000027 */
[----:B------:R-:W0:Y:S01]  /*1bb0*/  LDS.128 R20, [R40+UR6+0x380] ;  /* 0x0003800628147984 */ /* 0x000e220008000c00 */
[----:B-1----:R-:W-:Y:S01]  /*1bc0*/  FFMA R32, R59, R32, R60 ;  /* 0x000000203b207223 */ /* 0x002fe2000000003c */
[C---:B------:R-:W-:Y:S02]  /*1bd0*/  FFMA R24, R36.reuse, R25, R39 ;  /* 0x0000001924187223 */ /* 0x040fe40000000027 */
[----:B------:R-:W1:Y:S01]  /*1be0*/  LDS R60, [R11+UR4+0x220] ;  /* 0x000220040b3c7984 */ /* 0x000e620008000800 */
[----:B------:R-:W-:Y:S01]  /*1bf0*/  FFMA R33, R36, R33, R32 ;  /* 0x0000002124217223 */ /* 0x000fe20000000020 */
[C---:B--2---:R-:W-:Y:S02]  /*1c00*/  FFMA R25, R37.reuse, R26, R24 ;  /* 0x0000001a25197223 */ /* 0x044fe40000000018 */
[----:B------:R-:W2:Y:S01]  /*1c10*/  LDS R59, [R11+UR4+0x240] ;  /* 0x000240040b3b7984 */ /* 0x000ea20008000800 */
[----:B------:R-:W-:Y:S01]  /*1c20*/  FFMA R34, R37, R34, R33 ;  /* 0x0000002225227223 */ /* 0x000fe20000000021 */
[----:B---3--:R-:W-:-:S02]  /*1c30*/  FFMA R25, R38, R27, R25 ;  /* 0x0000001b26197223 */ /* 0x008fc40000000019 */
[----:B------:R-:W-:Y:S01]  /*1c40*/  LDS R65, [R11+UR4+0x300] ;  /* 0x000300040b417984 */ /* 0x000fe20008000800 */
[----:B------:R-:W-:-:S03]  /*1c50*/  FFMA R34, R38, R35, R34 ;  /* 0x0000002326227223 */ /* 0x000fc60000000022 */
[----:B------:R-:W3:Y:S01]  /*1c60*/  LDS.128 R36, [R40+UR6+0xa0] ;  /* 0x0000a00628247984 */ /* 0x000ee20008000c00 */
        /* <DEDUP_REMOVED lines=10> */
[C---:B------:R-:W-:Y:S01]  /*1d10*/  FFMA R33, R62.reuse, R19, R33 ;  /* 0x000000133e217223 */ /* 0x040fe20000000021 */
[----:B------:R-:W-:-:S02]  /*1d20*/  FFMA R30, R62, R31, R30 ;  /* 0x0000001f3e1e7223 */ /* 0x000fc4000000001e */
[----:B------:R-:W4:Y:S01]  /*1d30*/  LDS R58, [R11+UR4+0x360] ;  /* 0x000360040b3a7984 */ /* 0x000f220008000800 */
[----:B------:R-:W-:Y:S01]  /*1d40*/  FFMA R19, R12, R63, R33 ;  /* 0x0000003f0c137223 */ /* 0x000fe20000000021 */
[----:B0-----:R-:W-:Y:S02]  /*1d50*/  FFMA R12, R63, R20, R30 ;  /* 0x000000143f0c7223 */ /* 0x001fe4000000001e */
[----:B------:R-:W-:Y:S04]  /*1d60*/  LDS R61, [R11+UR4+0x800] ;  /* 0x000800040b3d7984 */ /* 0x000fe80008000800 */
[----:B------:R-:W0:Y:S01]  /*1d70*/  LDS.128 R28, [R40+UR6+0x200] ;  /* 0x00020006281c7984 */ /* 0x000e220008000c00 */
[----:B-1----:R-:W-:-:S03]  /*1d80*/  FFMA R18, R60, R13, R19 ;  /* 0x0000000d3c127223 */ /* 0x002fc60000000013 */
[----:B------:R-:W1:Y:S01]  /*1d90*/  LDS.128 R32, [R40+UR6+0x500] ;  /* 0x0005000628207984 */ /* 0x000e620008000c00 */
[----:B------:R-:W-:-:S03]  /*1da0*/  FFMA R13, R60, R21, R12 ;  /* 0x000000153c0d7223 */ /* 0x000fc6000000000c */
[----:B------:R-:W1:Y:S01]  /*1db0*/  LDS R62, [R11+UR4+0x820] ;  /* 0x000820040b3e7984 */ /* 0x000e620008000800 */
[C---:B--2---:R-:W-:Y:S01]  /*1dc0*/  FFMA R19, R59.reuse, R14, R18 ;  /* 0x0000000e3b137223 */ /* 0x044fe20000000012 */
[----:B------:R-:W-:Y:S02]  /*1dd0*/  FFMA R12, R59, R22, R13 ;  /* 0x000000163b0c7223 */ /* 0x000fe4000000000d */
[----:B------:R-:W2:Y:S01]  /*1de0*/  LDS R47, [R11+UR4+0x840] ;  /* 0x000840040b2f7984 */ /* 0x000ea20008000800 */
[C---:B------:R-:W-:Y:S01]  /*1df0*/  FFMA R15, R64.reuse, R15, R19 ;  /* 0x0000000f400f7223 */ /* 0x040fe20000000013 */
[----:B------:R-:W-:Y:S02]  /*1e00*/  FFMA R12, R64, R23, R12 ;  /* 0x00000017400c7223 */ /* 0x000fe4000000000c */
[----:B------:R-:W2:Y:S01]  /*1e10*/  LDS R60, [R11+UR4+0x860] ;  /* 0x000860040b3c7984 */ /* 0x000ea20008000800 */
[----:B---3--:R-:W-:Y:S01]  /*1e20*/  FFMA R15, R36, R65, R15 ;  /* 0x00000041240f7223 */ /* 0x008fe2000000000f */
[----:B----4-:R-:W-:-:S02]  /*1e30*/  FFMA R12, R65, R24, R12 ;  /* 0x00000018410c7223 */ /* 0x010fc4000000000c */
[----:B------:R-:W-:Y:S01]  /*1e40*/  LDS R59, [R11+UR4+0x900] ;  /* 0x000900040b3b7984 */ /* 0x000fe20008000800 */
[C---:B------:R-:W-:Y:S01]  /*1e50*/  FFMA R14, R16.reuse, R37, R15 ;  /* 0x00000025100e7223 */ /* 0x040fe2000000000f */
[----:B------:R-:W-:Y:S02]  /*1e60*/  FFMA R19, R16, R25, R12 ;  /* 0x0000001910137223 */ /* 0x000fe4000000000c */
[----:B------:R-:W-:Y:S01]  /*1e70*/  LDS R64, [R11+UR4+0x920] ;  /* 0x000920040b407984 */ /* 0x000fe20008000800 */
[C---:B------:R-:W-:Y:S01]  /*1e80*/  FFMA R37, R17.reuse, R38, R14 ;  /* 0x0000002611257223 */ /* 0x040fe2000000000e */
[----:B------:R-:W-:Y:S02]  /*1e90*/  FFMA R36, R17, R26, R19 ;  /* 0x0000001a11247223 */ /* 0x000fe40000000013 */
[----:B------:R-:W3:Y:S04]  /*1ea0*/  LDS.128 R12, [R40+UR6+0x220] ;  /* 0x00022006280c7984 */ /* 0x000ee80008000c00 */
[----:B------:R-:W4:Y:S01]  /*1eb0*/  LDS.128 R16, [R40+UR6+0x520] ;  /* 0x0005200628107984 */ /* 0x000f220008000c00 */
[C---:B------:R-:W-:Y:S01]  /*1ec0*/  FFMA R37, R58.reuse, R39, R37 ;  /* 0x000000273a257223 */ /* 0x040fe20000000025 */
[----:B------:R-:W-:-:S02]  /*1ed0*/  FFMA R36, R58, R27, R36 ;  /* 0x0000001b3a247223 */ /* 0x000fc40000000024 */
[----:B------:R-:W4:Y:S01]  /*1ee0*/  LDS R63, [R11+UR4+0x940] ;  /* 0x000940040b3f7984 */ /* 0x000f220008000800 */
[----:B0-----:R-:W-:-:S03]  /*1ef0*/  FFMA R37, R28, R61, R37 ;  /* 0x0000003d1c257223 */ /* 0x001fc60000000025 */
[----:B------:R-:W-:Y:S01]  /*1f00*/  LDS R58, [R11+UR4+0xf20] ;  /* 0x000f20040b3a7984 */ /* 0x000fe20008000800 */
[----:B-1----:R-:W-:-:S03]  /*1f10*/  FFMA R32, R61, R32, R36 ;  /* 0x000000203d207223 */ /* 0x002fc60000000024 */
[----:B------:R-:W0:Y:S01]  /*1f20*/  LDS R61, [R11+UR4+0xe00] ;  /* 0x000e00040b3d7984 */ /* 0x000e220008000800 */
[----:B------:R-:W-:-:S03]  /*1f30*/  FFMA R28, R62, R29, R37 ;  /* 0x0000001d3e1c7223 */ /* 0x000fc60000000025 */
[----:B------:R-:W1:Y:S01]  /*1f40*/  LDS.128 R36, [R40+UR6+0x680] ;  /* 0x0006800628247984 */ /* 0x000e620008000c00 */
[----:B------:R-:W-:-:S03]  /*1f50*/  FFMA R33, R62, R33, R32 ;  /* 0x000000213e217223 */ /* 0x000fc60000000020 */
[----:B------:R-:W1:Y:S01]  /*1f60*/  LDS R32, [R11+UR4+0xe20] ;  /* 0x000e20040b207984 */ /* 0x000e620008000800 */
[C---:B--2---:R-:W-:Y:S01]  /*1f70*/  FFMA R29, R47.reuse, R30, R28 ;  /* 0x0000001e2f1d7223 */ /* 0x044fe2000000001c */
[----:B------:R-:W-:Y:S02]  /*1f80*/  FFMA R28, R47, R34, R33 ;  /* 0x000000222f1c7223 */ /* 0x000fe40000000021 */
[----:B------:R-:W2:Y:S01]  /*1f90*/  LDS R33, [R11+UR4+0xe40] ;  /* 0x000e40040b217984 */ /* 0x000ea20008000800 */
[----:B------:R-:W-:-:S03]  /*1fa0*/  FFMA R47, R60, R31, R29 ;  /* 0x0000001f3c2f7223 */ /* 0x000fc6000000001d */
[----:B------:R-:W2:Y:S01]  /*1fb0*/  LDS R34, [R11+UR4+0xe60] ;  /* 0x000e60040b227984 */ /* 0x000ea20008000800 */
[----:B------:R-:W-:-:S03]  /*1fc0*/  FFMA R60, R60, R35, R28 ;  /* 0x000000233c3c7223 */ /* 0x000fc6000000001c */
[----:B------:R-:W2:Y:S04]  /*1fd0*/  LDS R35, [R11+UR4+0xf00] ;  /* 0x000f00040b237984 */ /* 0x000ea80008000800 */
[----:B------:R-:W2:Y:S01]  /*1fe0*/  LDS.128 R28, [R40+UR6+0x6a0] ;  /* 0x0006a006281c7984 */ /* 0x000ea20008000c00 */
[----:B---3--:R-:W-:Y:S01]  /*1ff0*/  FFMA R47, R12, R59, R47 ;  /* 0x0000003b0c2f7223 */ /* 0x008fe2000000002f */
[----:B----4-:R-:W-:-:S03]  /*2000*/  FFMA R16, R59, R16, R60 ;  /* 0x000000103b107223 */ /* 0x010fc6000000003c */
[C---:B------:R-:W-:Y:S01]  /*2010*/  FFMA R12, R64.reuse, R13, R47 ;  /* 0x0000000d400c7223 */ /* 0x040fe2000000002f */
[----:B------:R-:W3:Y:S01]  /*2020*/  LDS R59, [R11+UR4+0xf40] ;  /* 0x000f40040b3b7984 */ /* 0x000ee20008000800 */
[----:B------:R-:W-:Y:S02]  /*2030*/  FFMA R17, R64, R17, R16 ;  /* 0x0000001140117223 */ /* 0x000fe40000000010 */
[C---:B------:R-:W-:Y:S01]  /*2040*/  FFMA R13, R63.reuse, R14, R12 ;  /* 0x0000000e3f0d7223 */ /* 0x040fe2000000000c */
[----:B------:R-:W4:Y:S01]  /*2050*/  LDS R60, [R11+UR4+0xf60] ;  /* 0x000f60040b3c7984 */ /* 0x000f220008000800 */
[----:B------:R-:W-:Y:S02]  /*2060*/  FFMA R18, R63, R18, R17 ;  /* 0x000000123f127223 */ /* 0x000fe40000000011 */
[C---:B------:R-:W-:Y:S01]  /*2070*/  FFMA R13, R66.reuse, R15, R13 ;  /* 0x0000000f420d7223 */ /* 0x040fe2000000000d */
[----:B------:R-:W-:Y:S01]  /*2080*/  LDS R47, [R11+UR4+0x280] ;  /* 0x000280040b2f7984 */ /* 0x000fe20008000800 */
[----:B------:R-:W-:-:S02]  /*2090*/  FFMA R18, R66, R19, R18 ;  /* 0x0000001342127223 */ /* 0x000fc40000000012 */
[----:B0-----:R-:W-:Y:S01]  /*20a0*/  FFMA R63, R20, R61, R13 ;  /* 0x0000003d143f7223 */ /* 0x001fe2000000000d */
[----:B------:R-:W-:Y:S01]  /*20b0*/  LDS R62, [R11+UR4+0x3a0] ;  /* 0x0003a0040b3e7984 */ /* 0x000fe20008000800 */
[----:B-1----:R-:W-:-:S03]  /*20c0*/  FFMA R36, R61, R36, R18 ;  /* 0x000000243d247223 */ /* 0x002fc60000000012 */
[----:B------:R-:W0:Y:S04]  /*20d0*/  LDS.128 R12, [R40+UR6+0x90] ;  /* 0x00009006280c7984 */ /* 0x000e280008000c00 */
[----:B------:R-:W1:Y:S01]  /*20e0*/  LDS.128 R16, [R40+UR6+0x390] ;  /* 0x0003900628107984 */ /* 0x000e620008000c00 */
[----:B------:R-:W-:-:S03]  /*20f0*/  FFMA R37, R32, R37, R36 ;  /* 0x0000002520257223 */ /* 0x000fc60000000024 */
[----:B------:R-:W1:Y:S01]  /*2100*/  LDS R36, [R11+UR4+0x2a0] ;  /* 0x0002a0040b247984 */ /* 0x000e620008000800 */
[----:B------:R-:W-:Y:S01]  /*2110*/  FFMA R20, R32, R21, R63 ;  /* 0x0000001520147223 */ /* 0x000fe2000000003f */
[C---:B--2---:R-:W-:Y:S02]  /*2120*/  FFMA R38, R33.reuse, R38, R37 ;  /* 0x0000002621267223 */ /* 0x044fe40000000025 */
[----:B------:R-:W2:Y:S01]  /*2130*/  LDS R37, [R11+UR4+0x2c0] ;  /* 0x0002c0040b257984 */ /* 0x000ea20008000800 */
[----:B------:R-:W-:-:S03]  /*2140*/  FFMA R21, R33, R22, R20 ;  /* 0x0000001621157223 */ /* 0x000fc60000000014 */
[----:B------:R-:W-:Y:S01]  /*2150*/  LDS R64, [R11+UR4+0x8e0] ;  /* 0x0008e0040b407984 */ /* 0x000fe20008000800 */
[C---:B------:R-:W-:Y:S01]  /*2160*/  FFMA R21, R34.reuse, R23, R21 ;  /* 0x0000001722157223 */ /* 0x040fe20000000015 */
[----:B------:R-:W-:Y:S02]  /*2170*/  FFMA R34, R34, R39, R38 ;  /* 0x0000002722227223 */ /* 0x000fe40000000026 */
[----:B------:R-:W2:Y:S01]  /*2180*/  LDS R38, [R11+UR4+0x2e0] ;  /* 0x0002e0040b267984 */ /* 0x000ea20008000800 */
[----:B------:R-:W-:Y:S01]  /*2190*/  FFMA R61, R24, R35, R21 ;  /* 0x00000023183d7223 */ /* 0x000fe20000000015 */
[----:B------:R-:W-:Y:S02]  /*21a0*/  FFMA R28, R35, R28, R34 ;  /* 0x0000001c231c7223 */ /* 0x000fe40000000022 */
[----:B------:R-:W-:Y:S04]  /*21b0*/  LDS R39, [R11+UR4+0x380] ;  /* 0x000380040b277984 */ /* 0x000fe80008000800 */
[----:B------:R-:W2:Y:S04]  /*21c0*/  LDS.128 R32, [R40+UR6+0xb0] ;  /* 0x0000b00628207984 */ /* 0x000ea80008000c00 */
[----:B------:R-:W2:Y:S01]  /*21d0*/  LDS.128 R20, [R40+UR6+0x3b0] ;  /* 0x0003b00628147984 */ /* 0x000ea20008000c00 */
[C---:B------:R-:W-:Y:S01]  /*21e0*/  FFMA R24, R58.reuse, R25, R61 ;  /* 0x000000193a187223 */ /* 0x040fe2000000003d */
[----:B------:R-:W-:-:S02]  /*21f0*/  FFMA R29, R58, R29, R28 ;  /* 0x0000001d3a1d7223 */ /* 0x000fc4000000001c */
[----:B------:R-:W2:Y:S01]  /*2200*/  LDS R61, [R11+UR4+0x3c0] ;  /* 0x0003c0040b3d7984 */ /* 0x000ea20008000800 */
[C---:B---3--:R-:W-:Y:S01]  /*2210*/  FFMA R25, R59.reuse, R26, R24 ;  /* 0x0000001a3b197223 */ /* 0x048fe20000000018 */
[----:B------:R-:W-:Y:S02]  /*2220*/  FFMA R30, R59, R30, R29 ;  /* 0x0000001e3b1e7223 */ /* 0x000fe4000000001d */
[----:B------:R-:W3:Y:S01]  /*2230*/  LDS R58, [R11+UR4+0x3e0] ;  /* 0x0003e0040b3a7984 */ /* 0x000ee20008000800 */
[C---:B----4-:R-:W-:Y:S01]  /*2240*/  FFMA R25, R60.reuse, R27, R25 ;  /* 0x0000001b3c197223 */ /* 0x050fe20000000019 */
[----:B------:R-:W-:Y:S02]  /*2250*/  FFMA R60, R60, R31, R30 ;  /* 0x0000001f3c3c7223 */ /* 0x000fe4000000001e */
[----:B------:R-:W-:Y:S01]  /*2260*/  LDS R59, [R11+UR4+0x880] ;  /* 0x000880040b3b7984 */ /* 0x000fe20008000800 */
[----:B0-----:R-:W-:Y:S01]  /*2270*/  FFMA R63, R12, R47, R25 ;  /* 0x0000002f0c3f7223 */ /* 0x001fe20000000019 */
[----:B-1----:R-:W-:-:S02]  /*2280*/  FFMA R60, R47, R16, R60 ;  /* 0x000000102f3c7223 */ /* 0x002fc4000000003c */
[----:B------:R-:W0:Y:S01]  /*2290*/  LDS.128 R28, [R40+UR6+0x210] ;  /* 0x00021006281c7984 */ /* 0x000e220008000c00 */
[C---:B------:R-:W-:Y:S01]  /*22a0*/  FFMA R12, R36.reuse, R13, R63 ;  /* 0x0000000d240c7223 */ /* 0x040fe2000000003f */
[----:B------:R-:W-:Y:S02]  /*22b0*/  FFMA R13, R36, R17, R60 ;  /* 0x00000011240d7223 */ /* 0x000fe4000000003c */
[----:B------:R-:W1:Y:S04]  /*22c0*/  LDS.128 R24, [R40+UR6+0x510] ;  /* 0x0005100628187984 */ /* 0x000e680008000c00 */
[----:B------:R-:W4:Y:S01]  /*22d0*/  LDS R60, [R11+UR4+0x8a0] ;  /* 0x0008a0040b3c7984 */ /* 0x000f220008000800 */
[----:B--2---:R-:W-:-:S03]  /*22e0*/  FFMA R63, R37, R14, R12 ;  /* 0x0000000e253f7223 */ /* 0x004fc6000000000c */
[----:B------:R-:W2:Y:S01]  /*22f0*/  LDS R47, [R11+UR4+0x8c0] ;  /* 0x0008c0040b2f7984 */ /* 0x000ea20008000800 */
[----:B------:R-:W-:Y:S01]  /*2300*/  FFMA R12, R37, R18, R13 ;  /* 0x00000012250c7223 */ /* 0x000fe2000000000d */
[C---:B------:R-:W-:Y:S02]  /*2310*/  FFMA R15, R38.reuse, R15, R63 ;  /* 0x0000000f260f7223 */ /* 0x040fe4000000003f */
[----:B------:R-:W-:Y:S01]  /*2320*/  LDS R63, [R11+UR4+0x980] ;  /* 0x000980040b3f7984 */ /* 0x000fe20008000800 */
[----:B------:R-:W-:Y:S01]  /*2330*/  FFMA R12, R38, R19, R12 ;  /* 0x00000013260c7223 */ /* 0x000fe2000000000c */
[----:B------:R-:W-:Y:S02]  /*2340*/  FFMA R15, R32, R39, R15 ;  /* 0x00000027200f7223 */ /* 0x000fe4000000000f */
[----:B------:R-:W-:Y:S01]  /*2350*/  LDS R65, [R11+UR4+0xf80] ;  /* 0x000f80040b417984 */ /* 0x000fe20008000800 */
[----:B------:R-:W-:Y:S01]  /*2360*/  FFMA R12, R39, R20, R12 ;  /* 0x00000014270c7223 */ /* 0x000fe2000000000c */
[----:B------:R-:W-:-:S02]  /*2370*/  FFMA R14, R62, R33, R15 ;  /* 0x000000213e0e7223 */ /* 0x000fc4000000000f */
[----:B------:R-:W2:Y:S01]  /*2380*/  LDS.128 R36, [R40+UR6+0x230] ;  /* 0x0002300628247984 */ /* 0x000ea20008000c00 */
[----:B------:R-:W-:Y:S01]  /*2390*/  FFMA R13, R62, R21, R12 ;  /* 0x000000153e0d7223 */ /* 0x000fe2000000000c */
[C---:B------:R-:W-:Y:S02]  /*23a0*/  FFMA R33, R61.reuse, R34, R14 ;  /* 0x000000223d217223 */ /* 0x040fe4000000000e */
[----:B------:R-:W2:Y:S01]  /*23b0*/  LDS R62, [R11+UR4+0x9a0] ;  /* 0x0009a0040b3e7984 */ /* 0x000ea20008000800 */
[----:B------:R-:W-:-:S03]  /*23c0*/  FFMA R32, R61, R22, R13 ;  /* 0x000000163d207223 */ /* 0x000fc6000000000d */
[----:B------:R-:W2:Y:S01]  /*23d0*/  LDS.128 R12, [R40+UR6+0x530] ;  /* 0x00053006280c7984 */ /* 0x000ea20008000c00 */
[----:B---3--:R-:W-:-:S03]  /*23e0*/  FFMA R33, R58, R35, R33 ;  /* 0x000000233a217223 */ /* 0x008fc60000000021 */
[----:B------:R-:W3:Y:S01]  /*23f0*/  LDS R61, [R11+UR4+0x9c0] ;  /* 0x0009c0040b3d7984 */ /* 0x000ee20008000800 */
[----:B------:R-:W-:Y:S01]  /*2400*/  FFMA R32, R58, R23, R32 ;  /* 0x000000173a207223 */ /* 0x000fe20000000020 */
[----:B0-----:R-:W-:Y:S02]  /*2410*/  FFMA R33, R28, R59, R33 ;  /* 0x0000003b1c217223 */ /* 0x001fe40000000021 */
[----:B------:R-:W0:Y:S01]  /*2420*/  LDS R28, [R11+UR4+0x9e0] ;  /* 0x0009e0040b1c7984 */ /* 0x000e220008000800 */
[----:B-1----:R-:W-:-:S03]  /*2430*/  FFMA R24, R59, R24, R32 ;  /* 0x000000183b187223 */ /* 0x002fc60000000020 */
[----:B------:R-:W1:Y:S01]  /*2440*/  LDS R59, [R11+UR4+0xe80] ;  /* 0x000e80040b3b7984 */ /* 0x000e620008000800 */
[----:B----4-:R-:W-:-:S03]  /*2450*/  FFMA R58, R60, R29, R33 ;  /* 0x0000001d3c3a7223 */ /* 0x010fc60000000021 */
[----:B------:R-:W4:Y:S01]  /*2460*/  LDS.128 R32, [R40+UR6+0x690] ;  /* 0x0006900628207984 */ /* 0x000f220008000c00 */
[----:B------:R-:W-:Y:S01]  /*2470*/  FFMA R25, R60, R25, R24 ;  /* 0x000000193c197223 */ /* 0x000fe20000000018 */
[C---:B--2---:R-:W-:Y:S02]  /*2480*/  FFMA R29, R47.reuse, R30, R58 ;  /* 0x0000001e2f1d7223 */ /* 0x044fe4000000003a */
[----:B------:R-:W2:Y:S01]  /*2490*/  LDS R58, [R11+UR4+0xea0] ;  /* 0x000ea0040b3a7984 */ /* 0x000ea20008000800 */
[----:B------:R-:W-:-:S03]  /*24a0*/  FFMA R26, R47, R26, R25 ;  /* 0x0000001a2f1a7223 */ /* 0x000fc60000000019 */
[----:B------:R-:W2:Y:S01]  /*24b0*/  LDS R47, [R11+UR4+0xec0] ;  /* 0x000ec0040b2f7984 */ /* 0x000ea20008000800 */
[----:B------:R-:W-:-:S03]  /*24c0*/  FFMA R29, R64, R31, R29 ;  /* 0x0000001f401d7223 */ /* 0x000fc6000000001d */
[----:B------:R-:W2:Y:S01]  /*24d0*/  LDS R60, [R11+UR4+0xee0] ;  /* 0x000ee0040b3c7984 */ /* 0x000ea20008000800 */
[----:B------:R-:W-:-:S03]  /*24e0*/  FFMA R64, R64, R27, R26 ;  /* 0x0000001b40407223 */ /* 0x000fc6000000001a */
[----:B------:R-:W2:Y:S01]  /*24f0*/  LDS.128 R24, [R40+UR6+0x6b0] ;  /* 0x0006b00628187984 */ /* 0x000ea20008000c00 */
[----:B------:R-:W-:-:S03]  /*2500*/  FFMA R29, R36, R63, R29 ;  /* 0x0000003f241d7223 */ /* 0x000fc6000000001d */
[----:B------:R-:W2:Y:S01]  /*2510*/  LDS R36, [R11+UR4+0xfa0] ;  /* 0x000fa0040b247984 */ /* 0x000ea20008000800 */
[C---:B------:R-:W-:Y:S01]  /*2520*/  FFMA R30, R62.reuse, R37, R29 ;  /* 0x000000253e1e7223 */ /* 0x040fe2000000001d */
[----:B------:R-:W-:Y:S02]  /*2530*/  FFMA R12, R63, R12, R64 ;  /* 0x0000000c3f0c7223 */ /* 0x000fe40000000040 */
[----:B------:R-:W2:Y:S01]  /*2540*/  LDS R37, [R11+UR4+0xfc0] ;  /* 0x000fc0040b257984 */ /* 0x000ea20008000800 */
[C---:B---3--:R-:W-:Y:S01]  /*2550*/  FFMA R29, R61.reuse, R38, R30 ;  /* 0x000000263d1d7223 */ /* 0x048fe2000000001e */
[----:B------:R-:W-:Y:S02]  /*2560*/  FFMA R13, R62, R13, R12 ;  /* 0x0000000d3e0d7223 */ /* 0x000fe4000000000c */
[----:B------:R-:W-:Y:S01]  /*2570*/  LDS R64, [R11+UR4+0x520] ;  /* 0x000520040b407984 */ /* 0x000fe20008000800 */
[----:B0-----:R-:W-:Y:S01]  /*2580*/  FFMA R29, R28, R39, R29 ;  /* 0x000000271c1d7223 */ /* 0x001fe2000000001d */
[----:B------:R-:W-:-:S02]  /*2590*/  FFMA R14, R61, R14, R13 ;  /* 0x0000000e3d0e7223 */ /* 0x000fc4000000000d */
[----:B------:R-:W0:Y:S01]  /*25a0*/  LDS R62, [R11+UR4+0xfe0] ;  /* 0x000fe0040b3e7984 */ /* 0x000e220008000800 */
[----:B-1----:R-:W-:Y:S01]  /*25b0*/  FFMA R39, R16, R59, R29 ;  /* 0x0000003b10277223 */ /* 0x002fe2000000001d */
[----:B------:R-:W-:Y:S02]  /*25c0*/  FFMA R38, R28, R15, R14 ;  /* 0x0000000f1c267223 */ /* 0x000fe4000000000e */
[----:B------:R-:W-:Y:S04]  /*25d0*/  LDS R61, [R11+UR4+0x400] ;  /* 0x000400040b3d7984 */ /* 0x000fe80008000800 */
[----:B------:R-:W1:Y:S01]  /*25e0*/  LDS.128 R28, [R40+UR6+0x100] ;  /* 0x00010006281c7984 */ /* 0x000e620008000c00 */
[----:B----4-:R-:W-:-:S03]  /*25f0*/  FFMA R32, R59, R32, R38 ;  /* 0x000000203b207223 */ /* 0x010fc60000000026 */
[----:B------:R-:W3:Y:S01]  /*2600*/  LDS.128 R12, [R40+UR6+0x400] ;  /* 0x00040006280c7984 */ /* 0x000ee20008000c00 */
[C---:B--2---:R-:W-:Y:S01]  /*2610*/  FFMA R16, R58.reuse, R17, R39 ;  /* 0x000000113a107223 */ /* 0x044fe20000000027 */
[----:B------:R-:W-:Y:S02]  /*2620*/  FFMA R33, R58, R33, R32 ;  /* 0x000000213a217223 */ /* 0x000fe40000000020 */
[----:B------:R-:W2:Y:S01]  /*2630*/  LDS R38, [R11+UR4+0x420] ;  /* 0x000420040b267984 */ /* 0x000ea20008000800 */
[C---:B------:R-:W-:Y:S01]  /*2640*/  FFMA R17, R47.reuse, R18, R16 ;  /* 0x000000122f117223 */ /* 0x040fe20000000010 */
[----:B------:R-:W-:Y:S02]  /*2650*/  FFMA R34, R47, R34, R33 ;  /* 0x000000222f227223 */ /* 0x000fe40000000021 */
[----:B------:R-:W4:Y:S01]  /*2660*/  LDS R39, [R11+UR4+0x440] ;  /* 0x000440040b277984 */ /* 0x000f220008000800 */
[C---:B------:R-:W-:Y:S01]  /*2670*/  FFMA R17, R60.reuse, R19, R17 ;  /* 0x000000133c117223 */ /* 0x040fe20000000011 */
[----:B------:R-:W-:-:S02]  /*2680*/  FFMA R34, R60, R35, R34 ;  /* 0x000000233c227223 */ /* 0x000fc40000000022 */
[----:B------:R-:W4:Y:S01]  /*2690*/  LDS R58, [R11+UR4+0x460] ;  /* 0x000460040b3a7984 */ /* 0x000f220008000800 */
[----:B------:R-:W-:Y:S01]  /*26a0*/  FFMA R47, R20, R65, R17 ;  /* 0x00000041142f7223 */ /* 0x000fe20000000011 */
[----:B------:R-:W-:Y:S02]  /*26b0*/  FFMA R24, R65, R24, R34 ;  /* 0x0000001841187223 */ /* 0x000fe40000000022 */
[----:B------:R-:W-:Y:S04]  /*26c0*/  LDS R59, [R11+UR4+0x500] ;  /* 0x000500040b3b7984 */ /* 0x000fe80008000800 */
[----:B------:R-:W4:Y:S04]  /*26d0*/  LDS.128 R32, [R40+UR6+0x120] ;  /* 0x0001200628207984 */ /* 0x000f280008000c00 */
[----:B------:R-:W4:Y:S01]  /*26e0*/  LDS.128 R16, [R40+UR6+0x420] ;  /* 0x0004200628107984 */ /* 0x000f220008000c00 */
[C---:B------:R-:W-:Y:S01]  /*26f0*/  FFMA R20, R36.reuse, R21, R47 ;  /* 0x0000001524147223 */ /* 0x040fe2000000002f */
[----:B------:R-:W-:-:S02]  /*2700*/  FFMA R25, R36, R25, R24 ;  /* 0x0000001924197223 */ /* 0x000fc40000000018 */
[----:B------:R-:W4:Y:S01]  /*2710*/  LDS R47, [R11+UR4+0x540] ;  /* 0x000540040b2f7984 */ /* 0x000f220008000800 */
[C---:B------:R-:W-:Y:S01]  /*2720*/  FFMA R21, R37.reuse, R22, R20 ;  /* 0x0000001625157223 */ /* 0x040fe20000000014 */
[----:B------:R-:W-:Y:S02]  /*2730*/  FFMA R26, R37, R26, R25 ;  /* 0x0000001a251a7223 */ /* 0x000fe40000000019 */
[----:B------:R-:W4:Y:S01]  /*2740*/  LDS R60, [R11+UR4+0x560] ;  /* 0x000560040b3c7984 */ /* 0x000f220008000800 */
[C---:B0-----:R-:W-:Y:S01]  /*2750*/  FFMA R21, R62.reuse, R23, R21 ;  /* 0x000000173e157223 */ /* 0x041fe20000000015 */
[----:B------:R-:W-:Y:S02]  /*2760*/  FFMA R26, R62, R27, R26 ;  /* 0x0000001b3e1a7223 */ /* 0x000fe4000000001a */
[----:B------:R-:W-:Y:S01]  /*2770*/  LDS R63, [R11+UR4+0xa00] ;  /* 0x000a00040b3f7984 */ /* 0x000fe20008000800 */
[----:B-1----:R-:W-:Y:S01]  /*2780*/  FFMA R37, R28, R61, R21 ;  /* 0x0000003d1c257223 */ /* 0x002fe20000000015 */
[----:B---3--:R-:W-:-:S02]  /*2790*/  FFMA R28, R61, R12, R26 ;  /* 0x0000000c3d1c7223 */ /* 0x008fc4000000001a */
[----:B------:R-:W-:Y:S04]  /*27a0*/  LDS.128 R20, [R40+UR6+0x580] ;  /* 0x0005800628147984 */ /* 0x000fe80008000c00 */
[----:B------:R-:W0:Y:S01]  /*27b0*/  LDS.128 R24, [R40+UR6+0x280] ;  /* 0x0002800628187984 */ /* 0x000e220008000c00 */
[C---:B--2---:R-:W-:Y:S01]  /*27c0*/  FFMA R36, R38.reuse, R29, R37 ;  /* 0x0000001d26247223 */ /* 0x044fe20000000025 */
[----:B------:R-:W-:Y:S02]  /*27d0*/  FFMA R29, R38, R13, R28 ;  /* 0x0000000d261d7223 */ /* 0x000fe4000000001c */
[----:B------:R-:W1:Y:S01]  /*27e0*/  LDS R62, [R11+UR4+0xa20] ;  /* 0x000a20040b3e7984 */ /* 0x000e620008000800 */
[C---:B----4-:R-:W-:Y:S01]  /*27f0*/  FFMA R37, R39.reuse, R30, R36 ;  /* 0x0000001e27257223 */ /* 0x050fe20000000024 */
[----:B------:R-:W-:-:S02]  /*2800*/  FFMA R28, R39, R14, R29 ;  /* 0x0000000e271c7223 */ /* 0x000fc4000000001d */
[----:B------:R-:W2:Y:S01]  /*2810*/  LDS R61, [R11+UR4+0xa40] ;  /* 0x000a40040b3d7984 */ /* 0x000ea20008000800 */
[C---:B------:R-:W-:Y:S01]  /*2820*/  FFMA R31, R58.reuse, R31, R37 ;  /* 0x0000001f3a1f7223 */ /* 0x040fe20000000025 */
[----:B------:R-:W-:Y:S02]  /*2830*/  FFMA R28, R58, R15, R28 ;  /* 0x0000000f3a1c7223 */ /* 0x000fe4000000001c */
[----:B------:R-:W3:Y:S01]  /*2840*/  LDS R58, [R11+UR4+0xa60] ;  /* 0x000a60040b3a7984 */ /* 0x000ee20008000800 */
[----:B------:R-:W-:-:S03]  /*2850*/  FFMA R31, R32, R59, R31 ;  /* 0x0000003b201f7223 */ /* 0x000fc6000000001f */
[----:B------:R-:W-:Y:S01]  /*2860*/  LDS.128 R36, [R40+UR6+0x2a0] ;  /* 0x0002a00628247984 */ /* 0x000fe20008000c00 */
[----:B------:R-:W-:Y:S01]  /*2870*/  FFMA R28, R59, R16, R28 ;  /* 0x000000103b1c7223 */ /* 0x000fe2000000001c */
[C---:B------:R-:W-:Y:S02]  /*2880*/  FFMA R30, R64.reuse, R33, R31 ;  /* 0x00000021401e7223 */ /* 0x040fe4000000001f */
[----:B------:R-:W4:Y:S01]  /*2890*/  LDS R59, [R11+UR4+0xb00] ;  /* 0x000b00040b3b7984 */ /* 0x000f220008000800 */
[----:B------:R-:W-:Y:S01]  /*28a0*/  FFMA R29, R64, R17, R28 ;  /* 0x00000011401d7223 */ /* 0x000fe2000000001c */
[C---:B------:R-:W-:Y:S02]  /*28b0*/  FFMA R33, R47.reuse, R34, R30 ;  /* 0x000000222f217223 */ /* 0x040fe4000000001e */
[----:B------:R-:W-:Y:S01]  /*28c0*/  LDS R64, [R11+UR4+0xb20] ;  /* 0x000b20040b407984 */ /* 0x000fe20008000800 */
[----:B------:R-:W-:-:S03]  /*28d0*/  FFMA R32, R47, R18, R29 ;  /* 0x000000122f207223 */ /* 0x000fc6000000001d */
[----:B------:R-:W4:Y:S01]  /*28e0*/  LDS.128 R28, [R40+UR6+0x5a0] ;  /* 0x0005a006281c7984 */ /* 0x000f220008000c00 */
[----:B------:R-:W-:-:S03]  /*28f0*/  FFMA R33, R60, R35, R33 ;  /* 0x000000233c217223 */ /* 0x000fc60000000021 */
[----:B------:R-:W4:Y:S01]  /*2900*/  LDS R65, [R11+UR4+0xb40] ;  /* 0x000b40040b417984 */ /* 0x000f220008000800 */
[----:B------:R-:W-:-:S03]  /*2910*/  FFMA R32, R60, R19, R32 ;  /* 0x000000133c207223 */ /* 0x000fc60000000020 */
[----:B------:R-:W-:Y:S01]  /*2920*/  LDS R60, [R11+UR4+0x1020] ;  /* 0x001020040b3c7984 */ /* 0x000fe20008000800 */
[----:B0-----:R-:W-:-:S03]  /*2930*/  FFMA R33, R24, R63, R33 ;  /* 0x0000003f18217223 */ /* 0x001fc60000000021 */
[----:B------:R-:W-:Y:S04]  /*2940*/  LDS R47, [R11+UR4+0x1040] ;  /* 0x001040040b2f7984 */ /* 0x000fe80008000800 */
[----:B------:R-:W0:Y:S01]  /*2950*/  LDS R24, [R11+UR4+0xb60] ;  /* 0x000b60040b187984 */ /* 0x000e220008000800 */
[----:B------:R-:W-:Y:S01]  /*2960*/  FFMA R20, R63, R20, R32 ;  /* 0x000000143f147223 */ /* 0x000fe20000000020 */
[C---:B-1----:R-:W-:Y:S02]  /*2970*/  FFMA R66, R62.reuse, R25, R33 ;  /* 0x000000193e427223 */ /* 0x042fe40000000021 */
[----:B------:R-:W1:Y:S04]  /*2980*/  LDS R25, [R11+UR4+0x1000] ;  /* 0x001000040b197984 */ /* 0x000e680008000800 */
[----:B------:R-:W1:Y:S01]  /*2990*/  LDS.128 R32, [R40+UR6+0x700] ;  /* 0x0007000628207984 */ /* 0x000e620008000c00 */
[----:B------:R-:W-:Y:S01]  /*29a0*/  FFMA R21, R62, R21, R20 ;  /* 0x000000153e157223 */ /* 0x000fe20000000014 */
[----:B--2---:R-:W-:-:S02]  /*29b0*/  FFMA R63, R61, R26, R66 ;  /* 0x0000001a3d3f7223 */ /* 0x004fc40000000042 */
[----:B------:R-:W2:Y:S01]  /*29c0*/  LDS R62, [R11+UR4+0x1060] ;  /* 0x001060040b3e7984 */ /* 0x000ea20008000800 */
[----:B------:R-:W-:Y:S01]  /*29d0*/  FFMA R22, R61, R22, R21 ;  /* 0x000000163d167223 */ /* 0x000fe20000000015 */
[C---:B---3--:R-:W-:Y:S02]  /*29e0*/  FFMA R27, R58.reuse, R27, R63 ;  /* 0x0000001b3a1b7223 */ /* 0x048fe4000000003f */
[----:B------:R-:W3:Y:S01]  /*29f0*/  LDS R61, [R11+UR4+0x1100] ;  /* 0x001100040b3d7984 */ /* 0x000ee20008000800 */
[----:B------:R-:W-:Y:S01]  /*2a00*/  FFMA R58, R58, R23, R22 ;  /* 0x000000173a3a7223 */ /* 0x000fe20000000016 */
[----:B----4-:R-:W-:Y:S02]  /*2a10*/  FFMA R27, R36, R59, R27 ;  /* 0x0000003b241b7223 */ /* 0x010fe4000000001b */
[----:B------:R-:W4:Y:S01]  /*2a20*/  LDS.128 R20, [R40+UR6+0x720] ;  /* 0x0007200628147984 */ /* 0x000f220008000c00 */
[----:B------:R-:W-:Y:S01]  /*2a30*/  FFMA R28, R59, R28, R58 ;  /* 0x0000001c3b1c7223 */ /* 0x000fe2000000003a */
[----:B------:R-:W-:-:S02]  /*2a40*/  FFMA R26, R64, R37, R27 ;  /* 0x00000025401a7223 */ /* 0x000fc4000000001b */
[----:B------:R-:W4:Y:S01]  /*2a50*/  LDS R36, [R11+UR4+0x1120] ;  /* 0x001120040b247984 */ /* 0x000f220008000800 */
[----:B------:R-:W-:Y:S01]  /*2a60*/  FFMA R29, R64, R29, R28 ;  /* 0x0000001d401d7223 */ /* 0x000fe2000000001c */
[C---:B------:R-:W-:Y:S02]  /*2a70*/  FFMA R27, R65.reuse, R38, R26 ;  /* 0x00000026411b7223 */ /* 0x040fe4000000001a */
[----:B------:R-:W4:Y:S01]  /*2a80*/  LDS R37, [R11+UR4+0x1140] ;  /* 0x001140040b257984 */ /* 0x000f220008000800 */
[----:B------:R-:W-:-:S03]  /*2a90*/  FFMA R30, R65, R30, R29 ;  /* 0x0000001e411e7223 */ /* 0x000fc6000000001d */
[----:B------:R-:W4:Y:S04]  /*2aa0*/  LDS R38, [R11+UR4+0x1160] ;  /* 0x001160040b267984 */ /* 0x000f280008000800 */
[----:B------:R-:W-:Y:S01]  /*2ab0*/  LDS R64, [R11+UR4+0x4a0] ;  /* 0x0004a0040b407984 */ /* 0x000fe20008000800 */
[C---:B0-----:R-:W-:Y:S01]  /*2ac0*/  FFMA R30, R24.reuse, R31, R30 ;  /* 0x0000001f181e7223 */ /* 0x041fe2000000001e */
[----:B------:R-:W-:Y:S02]  /*2ad0*/  FFMA R27, R24, R39, R27 ;  /* 0x00000027181b7223 */ /* 0x000fe4000000001b */
[----:B------:R-:W-:Y:S02]  /*2ae0*/  LDS R63, [R11+UR4+0x4c0] ;  /* 0x0004c0040b3f7984 */ /* 0x000fe40008000800 */
[----:B-1----:R-:W-:-:S02]  /*2af0*/  FFMA R59, R12, R25, R27 ;  /* 0x000000190c3b7223 */ /* 0x002fc4000000001b */
[----:B------:R-:W-:Y:S01]  /*2b00*/  LDS R39, [R11+UR4+0x480] ;  /* 0x000480040b277984 */ /* 0x000fe20008000800 */
[----:B------:R-:W-:-:S03]  /*2b10*/  FFMA R32, R25, R32, R30 ;  /* 0x0000002019207223 */ /* 0x000fc6000000001e */
[----:B------:R-:W0:Y:S04]  /*2b20*/  LDS.128 R28, [R40+UR6+0x110] ;  /* 0x00011006281c7984 */ /* 0x000e280008000c00 */
[----:B------:R-:W1:Y:S01]  /*2b30*/  LDS.128 R24, [R40+UR6+0x410] ;  /* 0x0004100628187984 */ /* 0x000e620008000c00 */
[C---:B------:R-:W-:Y:S01]  /*2b40*/  FFMA R12, R60.reuse, R13, R59 ;  /* 0x0000000d3c0c7223 */ /* 0x040fe2000000003b */
[----:B------:R-:W-:Y:S02]  /*2b50*/  FFMA R33, R60, R33, R32 ;  /* 0x000000213c217223 */ /* 0x000fe40000000020 */
[----:B------:R-:W1:Y:S01]  /*2b60*/  LDS R58, [R11+UR4+0x4e0] ;  /* 0x0004e0040b3a7984 */ /* 0x000e620008000800 */
[C---:B------:R-:W-:Y:S01]  /*2b70*/  FFMA R13, R47.reuse, R14, R12 ;  /* 0x0000000e2f0d7223 */ /* 0x040fe2000000000c */
[----:B------:R-:W-:-:S02]  /*2b80*/  FFMA R34, R47, R34, R33 ;  /* 0x000000222f227223 */ /* 0x000fc40000000021 */
[----:B------:R-:W-:Y:S01]  /*2b90*/  LDS R47, [R11+UR4+0x580] ;  /* 0x000580040b2f7984 */ /* 0x000fe20008000800 */
[C---:B--2---:R-:W-:Y:S01]  /*2ba0*/  FFMA R13, R62.reuse, R15, R13 ;  /* 0x0000000f3e0d7223 */ /* 0x044fe2000000000d */
[----:B------:R-:W-:Y:S02]  /*2bb0*/  FFMA R62, R62, R35, R34 ;  /* 0x000000233e3e7223 */ /* 0x000fe40000000022 */
[----:B------:R-:W2:Y:S01]  /*2bc0*/  LDS.128 R32, [R40+UR6+0x130] ;  /* 0x0001300628207984 */ /* 0x000ea20008000c00 */
[----:B---3--:R-:W-:-:S03]  /*2bd0*/  FFMA R59, R16, R61, R13 ;  /* 0x0000003d103b7223 */ /* 0x008fc6000000000d */
[----:B------:R-:W3:Y:S01]  /*2be0*/  LDS.128 R12, [R40+UR6+0x430] ;  /* 0x00043006280c7984 */ /* 0x000ee20008000c00 */
[----:B----4-:R-:W-:Y:S01]  /*2bf0*/  FFMA R20, R61, R20, R62 ;  /* 0x000000143d147223 */ /* 0x010fe2000000003e */
[C---:B------:R-:W-:Y:S02]  /*2c00*/  FFMA R16, R36.reuse, R17, R59 ;  /* 0x0000001124107223 */ /* 0x040fe4000000003b */
[----:B------:R-:W4:Y:S01]  /*2c10*/  LDS R60, [R11+UR4+0x5a0] ;  /* 0x0005a0040b3c7984 */ /* 0x000f220008000800 */
[----:B------:R-:W-:Y:S01]  /*2c20*/  FFMA R21, R36, R21, R20 ;  /* 0x0000001524157223 */ /* 0x000fe20000000014 */
[C---:B------:R-:W-:Y:S02]  /*2c30*/  FFMA R17, R37.reuse, R18, R16 ;  /* 0x0000001225117223 */ /* 0x040fe40000000010 */
[----:B------:R-:W4:Y:S01]  /*2c40*/  LDS R59, [R11+UR4+0x5c0] ;  /* 0x0005c0040b3b7984 */ /* 0x000f220008000800 */
[----:B------:R-:W-:Y:S01]  /*2c50*/  FFMA R22, R37, R22, R21 ;  /* 0x0000001625167223 */ /* 0x000fe20000000015 */
[----:B------:R-:W-:-:S02]  /*2c60*/  FFMA R17, R38, R19, R17 ;  /* 0x0000001326117223 */ /* 0x000fc40000000011 */
[----:B------:R-:W4:Y:S01]  /*2c70*/  LDS R62, [R11+UR4+0x5e0] ;  /* 0x0005e0040b3e7984 */ /* 0x000f220008000800 */
[----:B------:R-:W-:-:S03]  /*2c80*/  FFMA R22, R38, R23, R22 ;  /* 0x0000001726167223 */ /* 0x000fc60000000016 */
[----:B------:R-:W-:Y:S01]  /*2c90*/  LDS R61, [R11+UR4+0xa80] ;  /* 0x000a80040b3d7984 */ /* 0x000fe20008000800 */
[----:B0-----:R-:W-:Y:S01]  /*2ca0*/  FFMA R17, R28, R39, R17 ;  /* 0x000000271c117223 */ /* 0x001fe20000000011 */
[----:B-1----:R-:W-:-:S03]  /*2cb0*/  FFMA R22, R39, R24, R22 ;  /* 0x0000001827167223 */ /* 0x002fc60000000016 */
[C---:B------:R-:W-:Y:S01]  /*2cc0*/  FFMA R16, R64.reuse, R29, R17 ;  /* 0x0000001d40107223 */ /* 0x040fe20000000011 */
[----:B------:R-:W-:Y:S01]  /*2cd0*/  LDS.128 R36, [R40+UR6+0x5b0] ;  /* 0x0005b00628247984 */ /* 0x000fe20008000c00 */
[----:B------:R-:W-:Y:S02]  /*2ce0*/  FFMA R17, R64, R25, R22 ;  /* 0x0000001940117223 */ /* 0x000fe40000000016 */
[C---:B------:R-:W-:Y:S01]  /*2cf0*/  FFMA R29, R63.reuse, R30, R16 ;  /* 0x0000001e3f1d7223 */ /* 0x040fe20000000010 */
[----:B------:R-:W0:Y:S01]  /*2d00*/  LDS.128 R20, [R40+UR6+0x290] ;  /* 0x0002900628147984 */ /* 0x000e220008000c00 */
[----:B------:R-:W-:-:S03]  /*2d10*/  FFMA R28, R63, R26, R17 ;  /* 0x0000001a3f1c7223 */ /* 0x000fc60000000011 */
[----:B------:R-:W1:Y:S01]  /*2d20*/  LDS.128 R16, [R40+UR6+0x590] ;  /* 0x0005900628107984 */ /* 0x000e620008000c00 */
[C---:B------:R-:W-:Y:S01]  /*2d30*/  FFMA R29, R58.reuse, R31, R29 ;  /* 0x0000001f3a1d7223 */ /* 0x040fe2000000001d */
[----:B------:R-:W-:Y:S02]  /*2d40*/  FFMA R28, R58, R27, R28 ;  /* 0x0000001b3a1c7223 */ /* 0x000fe4000000001c */
[----:B------:R-:W1:Y:S01]  /*2d50*/  LDS R64, [R11+UR4+0xaa0] ;  /* 0x000aa0040b407984 */ /* 0x000e620008000800 */
[----:B--2---:R-:W-:Y:S01]  /*2d60*/  FFMA R29, R32, R47, R29 ;  /* 0x0000002f201d7223 */ /* 0x004fe2000000001d */
[----:B---3--:R-:W-:Y:S02]  /*2d70*/  FFMA R28, R47, R12, R28 ;  /* 0x0000000c2f1c7223 */ /* 0x008fe4000000001c */
[----:B------:R-:W2:Y:S04]  /*2d80*/  LDS R63, [R11+UR4+0xac0] ;  /* 0x000ac0040b3f7984 */ /* 0x000ea80008000800 */
[----:B------:R-:W3:Y:S01]  /*2d90*/  LDS R32, [R11+UR4+0xae0] ;  /* 0x000ae0040b207984 */ /* 0x000ee20008000800 */
[C---:B----4-:R-:W-:Y:S01]  /*2da0*/  FFMA R66, R60.reuse, R33, R29 ;  /* 0x000000213c427223 */ /* 0x050fe2000000001d */
[----:B------:R-:W-:-:S02]  /*2db0*/  FFMA R65, R60, R13, R28 ;  /* 0x0000000d3c417223 */ /* 0x000fc4000000001c */
[----:B------:R-:W4:Y:S04]  /*2dc0*/  LDS R47, [R11+UR4+0xb80] ;  /* 0x000b80040b2f7984 */ /* 0x000f280008000800 */
[----:B------:R-:W4:Y:S04]  /*2dd0*/  LDS.128 R28, [R40+UR6+0x2b0] ;  /* 0x0002b006281c7984 */ /* 0x000f280008000c00 */
[----:B------:R-:W4:Y:S04]  /*2de0*/  LDS R58, [R11+UR4+0xba0] ;  /* 0x000ba0040b3a7984 */ /* 0x000f280008000800 */
[----:B------:R-:W4:Y:S01]  /*2df0*/  LDS R33, [R11+UR4+0xbc0] ;  /* 0x000bc0040b217984 */ /* 0x000f220008000800 */
[C---:B------:R-:W-:Y:S01]  /*2e00*/  FFMA R67, R59.reuse, R34, R66 ;  /* 0x000000223b437223 */ /* 0x040fe20000000042 */
[----:B------:R-:W-:-:S02]  /*2e10*/  FFMA R34, R59, R14, R65 ;  /* 0x0000000e3b227223 */ /* 0x000fc40000000041 */
[----:B------:R1:W4:Y:S01]  /*2e20*/  LDS R60, [R11+UR4+0x10a0] ;  /* 0x0010a0040b3c7984 */ /* 0x0003220008000800 */
[C---:B------:R-:W-:Y:S01]  /*2e30*/  FFMA R35, R62.reuse, R35, R67 ;  /* 0x000000233e237223 */ /* 0x040fe20000000043 */
[----:B------:R-:W-:Y:S02]  /*2e40*/  FFMA R34, R62, R15, R34 ;  /* 0x0000000f3e227223 */ /* 0x000fe40000000022 */
[----:B------:R2:W4:Y:S01]  /*2e50*/  LDS R59, [R11+UR4+0x10c0] ;  /* 0x0010c0040b3b7984 */ /* 0x0005220008000800 */
[----:B0-----:R-:W-:Y:S01]  /*2e60*/  FFMA R35, R20, R61, R35 ;  /* 0x0000003d14237223 */ /* 0x001fe20000000023 */
[----:B-1----:R-:W-:-:S03]  /*2e70*/  FFMA R16, R61, R16, R34 ;  /* 0x000000103d107223 */ /* 0x002fc60000000022 */
[C---:B------:R-:W-:Y:S01]  /*2e80*/  FFMA R20, R64.reuse, R21, R35 ;  /* 0x0000001540147223 */ /* 0x040fe20000000023 */
[----:B------:R-:W-:-:S03]  /*2e90*/  FFMA R17, R64, R17, R16 ;  /* 0x0000001140117223 */ /* 0x000fc60000000010 */
[C---:B--2---:R-:W-:Y:S01]  /*2ea0*/  FFMA R21, R63.reuse, R22, R20 ;  /* 0x000000163f157223 */ /* 0x044fe20000000014 */
[----:B------:R-:W-:-:S03]  /*2eb0*/  FFMA R18, R63, R18, R17 ;  /* 0x000000123f127223 */ /* 0x000fc60000000011 */
[C---:B---3--:R-:W-:Y:S01]  /*2ec0*/  FFMA R21, R32.reuse, R23, R21 ;  /* 0x0000001720157223 */ /* 0x048fe20000000015 */
[----:B------:R-:W-:-:S04]  /*2ed0*/  FFMA R18, R32, R19, R18 ;  /* 0x0000001320127223 */ /* 0x000fc80000000012 */
[----:B----4-:R-:W-:Y:S02]  /*2ee0*/  FFMA R18, R47, R36, R18 ;  /* 0x000000242f127223 */ /* 0x010fe40000000012 */
[----:B------:R0:W1:Y:S01]  /*2ef0*/  LDS R36, [R11+UR4+0xbe0] ;  /* 0x000be0040b247984 */ /* 0x0000620008000800 */
[----:B------:R-:W-:-:S03]  /*2f00*/  FFMA R21, R28, R47, R21 ;  /* 0x0000002f1c157223 */ /* 0x000fc60000000015 */
[----:B------:R0:W2:Y:S01]  /*2f10*/  LDS R28, [R11+UR4+0x10e0] ;  /* 0x0010e0040b1c7984 */ /* 0x0000a20008000800 */
[C---:B------:R-:W-:Y:S01]  /*2f20*/  FFMA R16, R58.reuse, R29, R21 ;  /* 0x0000001d3a107223 */ /* 0x040fe20000000015 */
[----:B------:R-:W-:Y:S02]  /*2f30*/  FFMA R37, R58, R37, R18 ;  /* 0x000000253a257223 */ /* 0x000fe40000000012 */
[----:B------:R0:W3:Y:S01]  /*2f40*/  LDS R29, [R11+UR4+0x1180] ;  /* 0x001180040b1d7984 */ /* 0x0000e20008000800 */
[C---:B------:R-:W-:Y:S01]  /*2f50*/  FFMA R61, R33.reuse, R30, R16 ;  /* 0x0000001e213d7223 */ /* 0x040fe20000000010 */
[----:B------:R-:W-:Y:S02]  /*2f60*/  FFMA R38, R33, R38, R37 ;  /* 0x0000002621267223 */ /* 0x000fe40000000025 */
[----:B------:R0:W4:Y:S04]  /*2f70*/  LDS R37, [R11+UR4+0x1080] ;  /* 0x001080040b257984 */ /* 0x0001280008000800 */
[----:B------:R0:W0:Y:S04]  /*2f80*/  LDS R30, [R11+UR4+0x11a0] ;  /* 0x0011a0040b1e7984 */ /* 0x0000280008000800 */
[----:B------:R0:W0:Y:S04]  /*2f90*/  LDS R47, [R11+UR4+0x11c0] ;  /* 0x0011c0040b2f7984 */ /* 0x0000280008000800 */
[----:B------:R0:W0:Y:S04]  /*2fa0*/  LDS R58, [R11+UR4+0x11e0] ;  /* 0x0011e0040b3a7984 */ /* 0x0000280008000800 */
[----:B------:R0:W0:Y:S04]  /*2fb0*/  LDS.128 R16, [R40+UR6+0x710] ;  /* 0x0007100628107984 */ /* 0x0000280008000c00 */
[----:B------:R0:W0:Y:S01]  /*2fc0*/  LDS.128 R20, [R40+UR6+0x730] ;  /* 0x0007300628147984 */ /* 0x0000220008000c00 */
[----:B------:R-:W-:Y:S01]  /*2fd0*/  BAR.SYNC.DEFER_BLOCKING 0x0 ;  /* 0x0000000000007b1d */ /* 0x000fe20000010000 */
[----:B------:R-:W-:-:S05]  /*2fe0*/  HFMA2 R62, -RZ, RZ, 0, 0 ;  /* 0x00000000ff3e7431 */ /* 0x000fca00000001ff */
[----:B------:R0:W-:Y:S04]  /*2ff0*/  @P3 STS [R3+UR6], RZ ;  /* 0x000000ff03003988 */ /* 0x0001e80008000806 */
[----:B------:R0:W-:Y:S01]  /*3000*/  @P3 STS [R3+UR6+0x4], RZ ;  /* 0x000004ff03003988 */ /* 0x0001e20008000806 */
[----:B-1----:R-:W-:Y:S05]  /*3010*/  @P3 BRA `(.L_x_6) ;  /* 0x0000000000483947 */ /* 0x002fea0003800000 */
[----:B------:R-:W-:Y:S02]  /*3020*/  LOP3.LUT R0, R0, 0xf, RZ, 0xc0, !PT ;  /* 0x0000000f00007812 */ /* 0x000fe400078ec0ff */
[----:B------:R-:W-:Y:S02]  /*3030*/  LOP3.LUT R33, R3, 0x180, RZ, 0xc0, !PT ;  /* 0x0000018003217812 */ /* 0x000fe400078ec0ff */
[----:B------:R-:W-:Y:S02]  /*3040*/  @P1 IADD3 R5, PT, PT, R45, R4, R5 ;  /* 0x000000042d051210 */ /* 0x000fe40007ffe005 */
[----:B------:R-:W-:Y:S02]  /*3050*/  @P0 IADD3 R0, PT, PT, R4, R33, R0 ;  /* 0x0000002104000210 */ /* 0x000fe40007ffe000 */
[----:B------:R-:W-:Y:S02]  /*3060*/  @P1 IADD3 R5, PT, PT, R43, R5, R44 ;  /* 0x000000052b051210 */ /* 0x000fe40007ffe02c */
[----:B------:R-:W-:-:S02]  /*3070*/  @P0 IADD3 R35, PT, PT, R8, R0, R45 ;  /* 0x0000000008230210 */ /* 0x000fc40007ffe02d */
[----:B------:R-:W-:Y:S01]  /*3080*/  MOV R0, RZ ;  /* 0x000000ff00007202 */ /* 0x000fe20000000f00 */
[----:B------:R-:W-:Y:S01]  /*3090*/  @P1 IMAD.WIDE.U32 R32, R5, 0x4, R48 ;  /* 0x0000000405201825 */ /* 0x000fe200078e0030 */
[----:B------:R-:W-:-:S03]  /*30a0*/  MOV R8, RZ ;  /* 0x000000ff00087202 */ /* 0x000fc60000000f00 */
[----:B------:R-:W-:-:S03]  /*30b0*/  @P0 IMAD.WIDE.U32 R34, R35, 0x4, R48 ;  /* 0x0000000423220825 */ /* 0x000fc600078e0030 */
[----:B------:R-:W2:Y:S04]  /*30c0*/  @P1 LDG.E.CONSTANT R8, desc[UR8][R32.64+0xde40] ;  /* 0x00de400820081981 */ /* 0x000ea8000c1e9900 */
[----:B------:R-:W3:Y:S01]  /*30d0*/  @P0 LDG.E.CONSTANT R0, desc[UR8][R34.64+0xde40] ;  /* 0x00de400822000981 */ /* 0x000ee2000c1e9900 */
[----:B------:R-:W-:-:S04]  /*30e0*/  @P2 IADD3 R4, PT, PT, R45, R4, R7 ;  /* 0x000000042d042210 */ /* 0x000fc80007ffe007 */
[----:B------:R-:W-:-:S05]  /*30f0*/  @P2 IADD3 R9, PT, PT, R9, R4, R6 ;  /* 0x0000000409092210 */ /* 0x000fca0007ffe006 */
[----:B------:R-:W-:-:S05]  /*3100*/  @P2 IMAD.WIDE.U32 R48, R9, 0x4, R48 ;  /* 0x0000000409302825 */ /* 0x000fca00078e0030 */
[----:B------:R1:W5:Y:S04]  /*3110*/  @P2 LDG.E.CONSTANT R62, desc[UR8][R48.64+0xde40] ;  /* 0x00de4008303e2981 */ /* 0x000368000c1e9900 */
[----:B--2---:R1:W-:Y:S04]  /*3120*/  STS [R3+UR6+0x4], R8 ;  /* 0x0000040803007988 */ /* 0x0043e80008000806 */
[----:B---3--:R1:W-:Y:S02]  /*3130*/  STS [R3+UR6], R0 ;  /* 0x0000000003007988 */ /* 0x0083e40008000806 */
.L_x_6:
[----:B------:R-:W-:Y:S02]  /*3140*/  CS2R R44, SRZ ;  /* 0x00000000002c7805 */ /* 0x000fe4000001ff00 */
[----:B-1----:R-:W-:Y:S02]  /*3150*/  CS2R R48, SRZ ;  /* 0x0000000000307805 */ /* 0x002fe4000001ff00 */
[----:B------:R-:W-:Y:S02]  /*3160*/  CS2R R64, SRZ ;  /* 0x0000000000407805 */ /* 0x000fe4000001ff00 */
[----:B------:R-:W-:Y:S02]  /*3170*/  CS2R R8, SRZ ;  /* 0x0000000000087805 */ /* 0x000fe4000001ff00 */
[----:B------:R-:W-:Y:S02]  /*3180*/  CS2R R6, SRZ ;  /* 0x0000000000067805 */ /* 0x000fe4000001ff00 */
[----:B------:R-:W-:Y:S01]  /*3190*/  CS2R R4, SRZ ;  /* 0x0000000000047805 */ /* 0x000fe2000001ff00 */
[----:B------:R-:W2:Y:S04]  /*31a0*/  @P0 LDG.E.CONSTANT R44, desc[UR8][R56.64+-0x1c0] ;  /* 0xfffe4008382c0981 */ /* 0x000ea8000c1e9900 */
[----:B------:R-:W3:Y:S04]  /*31b0*/  @P0 LDG.E.CONSTANT R48, desc[UR8][R56.64+0x1e40] ;  /* 0x001e400838300981 */ /* 0x000ee8000c1e9900 */
[----:B------:R-:W4:Y:S01]  /*31c0*/  @P0 LDG.E.CONSTANT R64, desc[UR8][R56.64+0x3e40] ;  /* 0x003e400838400981 */ /* 0x000f22000c1e9900 */
[----:B------:R-:W-:-:S02]  /*31d0*/  MOV R0, RZ ;  /* 0x000000ff00007202 */ /* 0x000fc40000000f00 */
[----:B------:R-:W-:Y:S02]  /*31e0*/  CS2R R32, SRZ ;  /* 0x0000000000207805 */ /* 0x000fe4000001ff00 */
[----:B------:R-:W-:Y:S02]  /*31f0*/  CS2R R34, SRZ ;  /* 0x0000000000227805 */ /* 0x000fe4000001ff00 */
[----:B------:R-:W-:Y:S02]  /*3200*/  MOV R68, RZ ;  /* 0x000000ff00447202 */ /* 0x000fe40000000f00 */
[----:B------:R-:W-:Y:S01]  /*3210*/  CS2R R66, SRZ ;  /* 0x0000000000427805 */ /* 0x000fe2000001ff00 */
[----:B------:R-:W4:Y:S01]  /*3220*/  @P0 LDG.E.CONSTANT R9, desc[UR8][R56.64+0x5e40] ;  /* 0x005e400838090981 */ /* 0x000f22000c1e9900 */
[----:B------:R-:W-:Y:S02]  /*3230*/  MOV R63, RZ ;  /* 0x000000ff003f7202 */ /* 0x000fe40000000f00 */
[----:B------:R-:W-:Y:S01]  /*3240*/  MOV R43, RZ ;  /* 0x000000ff002b7202 */ /* 0x000fe20000000f00 */
[----:B------:R-:W4:Y:S04]  /*3250*/  @P0 LDG.E.CONSTANT R7, desc[UR8][R56.64+0x7e40] ;  /* 0x007e400838070981 */ /* 0x000f28000c1e9900 */
        /* <DEDUP_REMOVED lines=8> */
[----:B------:R1:W4:Y:S04]  /*32e0*/  @P1 LDG.E.CONSTANT R66, desc[UR8][R54.64+0xde40] ;  /* 0x00de400836421981 */ /* 0x000328000c1e9900 */
[----:B------:R-:W4:Y:S04]  /*32f0*/  @P0 LDG.E.CONSTANT R33, desc[UR8][R56.64+0xbe40] ;  /* 0x00be400838210981 */ /* 0x000f28000c1e9900 */
[----:B------:R0:W4:Y:S01]  /*3300*/  @P0 LDG.E.CONSTANT R35, desc[UR8][R56.64+0xde40] ;  /* 0x00de400838230981 */ /* 0x000122000c1e9900 */
[----:B-1----:R-:W-:-:S03]  /*3310*/  MOV R54, RZ ;  /* 0x000000ff00367202 */ /* 0x002fc60000000f00 */
[----:B-----5:R1:W-:Y:S04]  /*3320*/  STS [R3+UR6+0x8], R62 ;  /* 0x0000083e03007988 */ /* 0x0203e80008000806 */
[----:B------:R-:W4:Y:S01]  /*3330*/  @P2 LDG.E.CONSTANT R67, desc[UR8][R52.64+-0x1c0] ;  /* 0xfffe400834432981 */ /* 0x000f22000c1e9900 */
[----:B0-----:R-:W-:-:S03]  /*3340*/  MOV R56, RZ ;  /* 0x000000ff00387202 */ /* 0x001fc60000000f00 */
[----:B------:R-:W4:Y:S04]  /*3350*/  @P2 LDG.E.CONSTANT R65, desc[UR8][R52.64+0x1e40] ;  /* 0x001e400834412981 */ /* 0x000f28000c1e9900 */
[----:B------:R-:W4:Y:S04]  /*3360*/  @P2 LDG.E.CONSTANT R63, desc[UR8][R52.64+0x3e40] ;  /* 0x003e4008343f2981 */ /* 0x000f28000c1e9900 */
[----:B------:R-:W4:Y:S04]  /*3370*/  @P2 LDG.E.CONSTANT R49, desc[UR8][R52.64+0x5e40] ;  /* 0x005e400834312981 */ /* 0x000f28000c1e9900 */
[----:B------:R-:W4:Y:S04]  /*3380*/  @P2 LDG.E.CONSTANT R45, desc[UR8][R52.64+0x7e40] ;  /* 0x007e4008342d2981 */ /* 0x000f28000c1e9900 */
[----:B------:R-:W4:Y:S04]  /*3390*/  @P2 LDG.E.CONSTANT R43, desc[UR8][R52.64+0x9e40] ;  /* 0x009e4008342b2981 */ /* 0x000f28000c1e9900 */
[----:B------:R-:W4:Y:S04]  /*33a0*/  @P2 LDG.E.CONSTANT R56, desc[UR8][R52.64+0xbe40] ;  /* 0x00be400834382981 */ /* 0x000f28000c1e9900 */
[----:B------:R-:W4:Y:S04]  /*33b0*/  @P2 LDG.E.CONSTANT R54, desc[UR8][R52.64+0xde40] ;  /* 0x00de400834362981 */ /* 0x000f28000c1e9900 */
[----:B-1----:R-:W4:Y:S04]  /*33c0*/  LDG.E.CONSTANT R62, desc[UR8][R50.64+0x1000] ;  /* 0x00100008323e7981 */ /* 0x002f28000c1e9900 */
[----:B------:R-:W4:Y:S04]  /*33d0*/  LDG.E.CONSTANT R55, desc[UR8][R50.64+0x1100] ;  /* 0x0011000832377981 */ /* 0x000f28000c1e9900 */
[----:B------:R-:W4:Y:S04]  /*33e0*/  LDG.E.CONSTANT R57, desc[UR8][R50.64+0x1800] ;  /* 0x0018000832397981 */ /* 0x000f28000c1e9900 */
[----:B------:R-:W4:Y:S04]  /*33f0*/  LDG.E.CONSTANT R52, desc[UR8][R50.64+0x1900] ;  /* 0x0019000832347981 */ /* 0x000f28000c1e9900 */
[----:B------:R-:W4:Y:S04]  /*3400*/  LDG.E.CONSTANT R69, desc[UR8][R50.64+0x11900] ;  /* 0x0119000832457981 */ /* 0x000f28000c1e9900 */
[----:B------:R-:W4:Y:S04]  /*3410*/  LDG.E.CONSTANT R53, desc[UR8][R50.64+0xf900] ;  /* 0x00f9000832357981 */ /* 0x000f28000c1e9900 */
[----:B--2---:R0:W-:Y:S04]  /*3420*/  STS [R3+UR6+0x180], R44 ;  /* 0x0001802c03007988 */ /* 0x0041e80008000806 */
[----:B---3--:R1:W-:Y:S04]  /*3430*/  STS [R3+UR6+0x300], R48 ;  /* 0x0003003003007988 */ /* 0x0083e80008000806 */
[----:B----4-:R2:W-:Y:S04]  /*3440*/  STS [R3+UR6+0x480], R64 ;  /* 0x0004804003007988 */ /* 0x0105e80008000806 */
[----:B0-----:R-:W3:Y:S04]  /*3450*/  LDG.E.CONSTANT R44, desc[UR8][R50.64+0x3000] ;  /* 0x00300008322c7981 */ /* 0x001ee8000c1e9900 */
[----:B-1----:R-:W4:Y:S04]  /*3460*/  LDG.E.CONSTANT R48, desc[UR8][R50.64+0x3100] ;  /* 0x0031000832307981 */ /* 0x002f28000c1e9900 */
[----:B--2---:R-:W2:Y:S04]  /*3470*/  LDG.E.CONSTANT R64, desc[UR8][R50.64+0x3800] ;  /* 0x0038000832407981 */ /* 0x004ea8000c1e9900 */
[----:B------:R-:W-:Y:S04]  /*3480*/  STS [R3+UR6+0x600], R9 ;  /* 0x0006000903007988 */ /* 0x000fe80008000806 */
[----:B------:R-:W-:Y:S04]  /*3490*/  STS [R3+UR6+0x780], R7 ;  /* 0x0007800703007988 */ /* 0x000fe80008000806 */
[----:B------:R-:W-:Y:S04]  /*34a0*/  STS [R3+UR6+0x900], R5 ;  /* 0x0009000503007988 */ /* 0x000fe80008000806 */
[----:B------:R0:W-:Y:S04]  /*34b0*/  STS [R3+UR6+0x184], R0 ;  /* 0x0001840003007988 */ /* 0x0001e80008000806 */
[----:B------:R1:W-:Y:S04]  /*34c0*/  STS [R3+UR6+0x304], R4 ;  /* 0x0003040403007988 */ /* 0x0003e80008000806 */
[----:B------:R1:W-:Y:S04]  /*34d0*/  STS [R3+UR6+0x484], R6 ;  /* 0x0004840603007988 */ /* 0x0003e80008000806 */
[----:B------:R1:W-:Y:S04]  /*34e0*/  STS [R3+UR6+0x604], R8 ;  /* 0x0006040803007988 */ /* 0x0003e80008000806 */
[----:B------:R1:W-:Y:S04]  /*34f0*/  STS [R3+UR6+0x784], R32 ;  /* 0x0007842003007988 */ /* 0x0003e80008000806 */
        /* <DEDUP_REMOVED lines=13> */
[----:B------:R-:W-:Y:S04]  /*35d0*/  STS [R41+UR4], R62 ;  /* 0x0000003e29007988 */ /* 0x000fe80008000804 */
[----:B------:R-:W-:Y:S04]  /*35e0*/  STS [R41+UR4+0x80], R55 ;  /* 0x0000803729007988 */ /* 0x000fe80008000804 */
[----:B------:R-:W-:Y:S04]  /*35f0*/  STS [R41+UR4+0x100], R57 ;  /* 0x0001003929007988 */ /* 0x000fe80008000804 */
[----:B------:R1:W-:Y:S04]  /*3600*/  STS [R41+UR4+0x180], R52 ;  /* 0x0001803429007988 */ /* 0x0003e80008000804 */
[----:B0-----:R-:W2:Y:S04]  /*3610*/  LDG.E.CONSTANT R0, desc[UR8][R50.64+0x3900] ;  /* 0x0039000832007981 */ /* 0x001ea8000c1e9900 */
[----:B-1----:R-:W2:Y:S04]  /*3620*/  LDG.E.CONSTANT R4, desc[UR8][R50.64+0x5000] ;  /* 0x0050000832047981 */ /* 0x002ea8000c1e9900 */
[----:B------:R-:W2:Y:S04]  /*3630*/  LDG.E.CONSTANT R6, desc[UR8][R50.64+0x5100] ;  /* 0x0051000832067981 */ /* 0x000ea8000c1e9900 */
        /* <DEDUP_REMOVED lines=21> */
[----:B---3--:R0:W-:Y:S04]  /*3790*/  STS [R41+UR4+0x200], R44 ;  /* 0x0002002c29007988 */ /* 0x0081e80008000804 */
[----:B----4-:R1:W-:Y:S04]  /*37a0*/  STS [R41+UR4+0x280], R48 ;  /* 0x0002803029007988 */ /* 0x0103e80008000804 */
[----:B--2---:R2:W-:Y:S04]  /*37b0*/  STS [R41+UR4+0x300], R64 ;  /* 0x0003004029007988 */ /* 0x0045e80008000804 */
[----:B0-----:R-:W3:Y:S04]  /*37c0*/  LDG.E.CONSTANT R44, desc[UR8][R50.64+0x7900] ;  /* 0x00790008322c7981 */ /* 0x001ee8000c1e9900 */
[----:B-1----:R-:W4:Y:S04]  /*37d0*/  LDG.E.CONSTANT R48, desc[UR8][R50.64+0x9000] ;  /* 0x0090000832307981 */ /* 0x002f28000c1e9900 */
[----:B--2---:R-:W2:Y:S04]  /*37e0*/  LDG.E.CONSTANT R64, desc[UR8][R50.64+0x9900] ;  /* 0x0099000832407981 */ /* 0x004ea8000c1e9900 */
[----:B------:R-:W-:Y:S04]  /*37f0*/  STS [R41+UR4+0x1180], R69 ;  /* 0x0011804529007988 */ /* 0x000fe80008000804 */
[----:B------:R-:W-:Y:S01]  /*3800*/  STS [R41+UR4+0xf80], R53 ;  /* 0x000f803529007988 */ /* 0x000fe20008000804 */
[C---:B------:R-:W-:Y:S01]  /*3810*/  FFMA R31, R36.reuse, R31, R61 ;  /* 0x0000001f241f7223 */ /* 0x040fe2000000003d */
[----:B------:R-:W-:-:S03]  /*3820*/  FFMA R38, R36, R39, R38 ;  /* 0x0000002724267223 */ /* 0x000fc60000000026 */
[----:B------:R-:W-:Y:S01]  /*3830*/  FFMA R31, R24, R37, R31 ;  /* 0x00000025181f7223 */ /* 0x000fe2000000001f */
[----:B------:R-:W-:-:S03]  /*3840*/  FFMA R16, R37, R16, R38 ;  /* 0x0000001025107223 */ /* 0x000fc60000000026 */
[C---:B------:R-:W-:Y:S01]  /*3850*/  FFMA R24, R60.reuse, R25, R31 ;  /* 0x000000193c187223 */ /* 0x040fe2000000001f */
[----:B------:R-:W-:-:S03]  /*3860*/  FFMA R16, R60, R17, R16 ;  /* 0x000000113c107223 */ /* 0x000fc60000000010 */
[C---:B------:R-:W-:Y:S01]  /*3870*/  FFMA R17, R59.reuse, R26, R24 ;  /* 0x0000001a3b117223 */ /* 0x040fe20000000018 */
[----:B------:R-:W-:-:S03]  /*3880*/  FFMA R59, R59, R18, R16 ;  /* 0x000000123b3b7223 */ /* 0x000fc60000000010 */
[C---:B------:R-:W-:Y:S01]  /*3890*/  FFMA R17, R28.reuse, R27, R17 ;  /* 0x0000001b1c117223 */ /* 0x040fe20000000011 */
[----:B------:R-:W-:-:S03]  /*38a0*/  FFMA R28, R28, R19, R59 ;  /* 0x000000131c1c7223 */ /* 0x000fc6000000003b */
[----:B------:R-:W-:Y:S01]  /*38b0*/  FFMA R17, R12, R29, R17 ;  /* 0x0000001d0c117223 */ /* 0x000fe20000000011 */
[----:B------:R-:W-:-:S03]  /*38c0*/  FFMA R29, R29, R20, R28 ;  /* 0x000000141d1d7223 */ /* 0x000fc6000000001c */
[C---:B------:R-:W-:Y:S01]  /*38d0*/  FFMA R12, R30.reuse, R13, R17 ;  /* 0x0000000d1e0c7223 */ /* 0x040fe20000000011 */
[----:B------:R-:W-:Y:S01]  /*38e0*/  FFMA R30, R30, R21, R29 ;  /* 0x000000151e1e7223 */ /* 0x000fe2000000001d */
        /* <DEDUP_REMOVED lines=24> */
[C---:B------:R-:W-:Y:S01]  /*3a70*/  FFMA R13, R47.reuse, R14, R12 ;  /* 0x0000000e2f0d7223 */ /* 0x040fe2000000000c */
[----:B------:R-:W-:-:S03]  /*3a80*/  FFMA R47, R47, R22, R30 ;  /* 0x000000162f2f7223 */ /* 0x000fc6000000001e */
[C---:B------:R-:W-:Y:S01]  /*3a90*/  FFMA R21, R58.reuse, R15, R13 ;  /* 0x0000000f3a157223 */ /* 0x040fe2000000000d */
[----:B------:R-:W-:Y:S01]  /*3aa0*/  FFMA R58, R58, R23, R47 ;  /* 0x000000173a3a7223 */ /* 0x000fe2000000002f */
[----:B---3--:R-:W-:Y:S04]  /*3ab0*/  STS [R41+UR4+0x780], R44 ;  /* 0x0007802c29007988 */ /* 0x008fe80008000804 */
[----:B----4-:R-:W-:Y:S04]  /*3ac0*/  STS [R41+UR4+0x800], R48 ;  /* 0x0008003029007988 */ /* 0x010fe80008000804 */
[----:B--2---:R-:W-:Y:S01]  /*3ad0*/  STS [R41+UR4+0x980], R64 ;  /* 0x0009804029007988 */ /* 0x004fe20008000804 */
[----:B------:R-:W-:Y:S06]  /*3ae0*/  BAR.SYNC.DEFER_BLOCKING 0x0 ;  /* 0x0000000000007b1d */ /* 0x000fec0000010000 */
        /* <DEDUP_REMOVED lines=11> */
[----:B------:R-:W4:Y:S04]  /*3ba0*/  LDS R48, [R11+UR4+0x160] ;  /* 0x000160040b307984 */ /* 0x000f280008000800 */
[----:B------:R-:W-:Y:S04]  /*3bb0*/  LDS R43, [R11+UR4+0x600] ;  /* 0x000600040b2b7984 */ /* 0x000fe80008000800 */
[----:B------:R-:W4:Y:S01]  /*3bc0*/  LDS.128 R16, [R40+UR6+0x180] ;  /* 0x0001800628107984 */ /* 0x000f220008000c00 */
[----:B0-----:R-:W-:-:S03]  /*3bd0*/  FFMA R21, R4, R3, R21 ;  /* 0x0000000304157223 */ /* 0x001fc60000000015 */
[----:B------:R-:W0:Y:S04]  /*3be0*/  LDS.128 R12, [R40+UR6+0x480] ;  /* 0x00048006280c7984 */ /* 0x000e280008000c00 */
[----:B------:R-:W0:Y:S01]  /*3bf0*/  LDS R50, [R11+UR4+0x620] ;  /* 0x000620040b327984 */ /* 0x000e220008000800 */
[----:B-1----:R-:W-:-:S03]  /*3c00*/  FFMA R4, R8, R5, R21 ;  /* 0x0000000508047223 */ /* 0x002fc60000000015 */
[----:B------:R-:W1:Y:S01]  /*3c10*/  LDS R45, [R11+UR4+0x640] ;  /* 0x000640040b2d7984 */ /* 0x000e620008000800 */
[----:B--2---:R-:W-:Y:S01]  /*3c20*/  FFMA R3, R3, R32, R58 ;  /* 0x0000002003037223 */ /* 0x004fe2000000003a */
[----:B---3--:R-:W-:Y:S02]  /*3c30*/  FFMA R5, R9, R6, R4 ;  /* 0x0000000609057223 */ /* 0x008fe40000000004 */
[----:B------:R-:W2:Y:S01]  /*3c40*/  LDS R52, [R11+UR4+0x660] ;  /* 0x000660040b347984 */ /* 0x000ea20008000800 */
[----:B------:R-:W-:-:S03]  /*3c50*/  FFMA R8, R8, R33, R3 ;  /* 0x0000002108087223 */ /* 0x000fc60000000003 */
[----:B------:R-:W-:Y:S01]  /*3c60*/  LDS R47, [R11+UR4+0x700] ;  /* 0x000700040b2f7984 */ /* 0x000fe20008000800 */
[----:B----4-:R-:W-:-:S03]  /*3c70*/  FFMA R3, R0, R7, R5 ;  /* 0x0000000700037223 */ /* 0x010fc60000000005 */
[----:B------:R-:W3:Y:S01]  /*3c80*/  LDS.128 R20, [R40+UR6+0x1a0] ;  /* 0x0001a00628147984 */ /* 0x000ee20008000c00 */
[----:B------:R-:W-:-:S03]  /*3c90*/  FFMA R9, R9, R34, R8 ;  /* 0x0000002209097223 */ /* 0x000fc60000000008 */
[----:B------:R-:W4:Y:S01]  /*3ca0*/  LDS.128 R4, [R40+UR6+0x4a0] ;  /* 0x0004a00628047984 */ /* 0x000f220008000c00 */
[----:B------:R-:W-:-:S03]  /*3cb0*/  FFMA R0, R0, R35, R9 ;  /* 0x0000002300007223 */ /* 0x000fc60000000009 */
[----:B------:R-:W4:Y:S01]  /*3cc0*/  LDS R54, [R11+UR4+0x720] ;  /* 0x000720040b367984 */ /* 0x000f220008000800 */
[----:B------:R-:W-:Y:S01]  /*3cd0*/  FFMA R3, R36, R31, R3 ;  /* 0x0000001f24037223 */ /* 0x000fe20000000003 */
        /* <DEDUP_REMOVED lines=8> */
[C---:B------:R-:W-:Y:S01]  /*3d60*/  FFMA R3, R48.reuse, R39, R3 ;  /* 0x0000002730037223 */ /* 0x040fe20000000003 */
[----:B------:R-:W-:Y:S02]  /*3d70*/  FFMA R48, R48, R27, R41 ;  /* 0x0000001b30307223 */ /* 0x000fe40000000029 */
[----:B------:R-:W4:Y:S01]  /*3d80*/  LDS.128 R28, [R40+UR6+0x600] ;  /* 0x00060006281c7984 */ /* 0x000f220008000c00 */
[----:B------:R-:W-:-:S03]  /*3d90*/  FFMA R9, R16, R43, R3 ;  /* 0x0000002b10097223 */ /* 0x000fc60000000003 */
[----:B------:R-:W4:Y:S01]  /*3da0*/  LDS R38, [R11+UR4+0xc20] ;  /* 0x000c20040b267984 */ /* 0x000f220008000800 */
[----:B0-----:R-:W-:Y:S01]  /*3db0*/  FFMA R12, R43, R12, R48 ;  /* 0x0000000c2b0c7223 */ /* 0x001fe20000000030 */
[C---:B------:R-:W-:Y:S02]  /*3dc0*/  FFMA R8, R50.reuse, R17, R9 ;  /* 0x0000001132087223 */ /* 0x040fe40000000009 */
[----:B------:R-:W0:Y:S01]  /*3dd0*/  LDS R3, [R11+UR4+0xc40] ;  /* 0x000c40040b037984 */ /* 0x000e220008000800 */
[----:B------:R-:W-:Y:S01]  /*3de0*/  FFMA R13, R50, R13, R12 ;  /* 0x0000000d320d7223 */ /* 0x000fe2000000000c */
[C---:B-1----:R-:W-:Y:S02]  /*3df0*/  FFMA R17, R45.reuse, R18, R8 ;  /* 0x000000122d117223 */ /* 0x042fe40000000008 */
[----:B------:R-:W1:Y:S01]  /*3e00*/  LDS R0, [R11+UR4+0xc60] ;  /* 0x000c60040b007984 */ /* 0x000e620008000800 */
[----:B------:R-:W-:Y:S01]  /*3e10*/  FFMA R14, R45, R14, R13 ;  /* 0x0000000e2d0e7223 */ /* 0x000fe2000000000d */
[----:B--2---:R-:W-:-:S02]  /*3e20*/  FFMA R13, R52, R19, R17 ;  /* 0x00000013340d7223 */ /* 0x004fc40000000011 */
[----:B------:R-:W2:Y:S01]  /*3e30*/  LDS R9, [R11+UR4+0xd00] ;  /* 0x000d00040b097984 */ /* 0x000ea20008000800 */
[----:B------:R-:W-:Y:S01]  /*3e40*/  FFMA R14, R52, R15, R14 ;  /* 0x0000000f340e7223 */ /* 0x000fe2000000000e */
[----:B---3--:R-:W-:Y:S02]  /*3e50*/  FFMA R13, R20, R47, R13 ;  /* 0x0000002f140d7223 */ /* 0x008fe4000000000d */
[----:B------:R-:W3:Y:S04]  /*3e60*/  LDS R44, [R11+UR4+0xd20] ;  /* 0x000d20040b2c7984 */ /* 0x000ee80008000800 */
[----:B------:R-:W3:Y:S01]  /*3e70*/  LDS.128 R16, [R40+UR6+0x620] ;  /* 0x0006200628107984 */ /* 0x000ee20008000c00 */
[----:B----4-:R-:W-:Y:S01]  /*3e80*/  FFMA R4, R47, R4, R14 ;  /* 0x000000042f047223 */ /* 0x010fe2000000000e */
[----:B------:R-:W-:-:S02]  /*3e90*/  FFMA R12, R54, R21, R13 ;  /* 0x00000015360c7223 */ /* 0x000fc4000000000d */
[----:B------:R-:W4:Y:S01]  /*3ea0*/  LDS R37, [R11+UR4+0xd40] ;  /* 0x000d40040b257984 */ /* 0x000f220008000800 */
[----:B------:R-:W-:-:S03]  /*3eb0*/  FFMA R5, R54, R5, R4 ;  /* 0x0000000536057223 */ /* 0x000fc60000000004 */
[----:B------:R-:W4:Y:S01]  /*3ec0*/  LDS R8, [R11+UR4+0xd60] ;  /* 0x000d60040b087984 */ /* 0x000f220008000800 */
[C---:B------:R-:W-:Y:S01]  /*3ed0*/  FFMA R21, R49.reuse, R22, R12 ;  /* 0x0000001631157223 */ /* 0x040fe2000000000c */
[----:B------:R-:W-:Y:S02]  /*3ee0*/  FFMA R6, R49, R6, R5 ;  /* 0x0000000631067223 */ /* 0x000fe40000000005 */
[----:B------:R-:W-:Y:S01]  /*3ef0*/  LDS R39, [R11+UR4+0x80] ;  /* 0x000080040b277984 */ /* 0x000fe20008000800 */
[----:B------:R-:W-:-:S03]  /*3f00*/  FFMA R5, R36, R23, R21 ;  /* 0x0000001724057223 */ /* 0x000fc60000000015 */
[----:B------:R-:W4:Y:S01]  /*3f10*/  LDS.128 R12, [R40+UR6+0x10] ;  /* 0x00001006280c7984 */ /* 0x000f220008000c00 */
[----:B------:R-:W-:-:S03]  /*3f20*/  FFMA R6, R36, R7, R6 ;  /* 0x0000000724067223 */ /* 0x000fc60000000006 */
[----:B------:R-:W4:Y:S01]  /*3f30*/  LDS R48, [R11+UR4+0xa0] ;  /* 0x0000a0040b307984 */ /* 0x000f220008000800 */
[----:B------:R-:W-:-:S03]  /*3f40*/  FFMA R5, R32, R51, R5 ;  /* 0x0000003320057223 */ /* 0x000fc60000000005 */
[----:B------:R-:W4:Y:S01]  /*3f50*/  LDS.128 R20, [R40+UR6+0x310] ;  /* 0x0003100628147984 */ /* 0x000f220008000c00 */
[----:B------:R-:W-:-:S03]  /*3f60*/  FFMA R6, R51, R28, R6 ;  /* 0x0000001c33067223 */ /* 0x000fc60000000006 */
[----:B------:R-:W4:Y:S01]  /*3f70*/  LDS R41, [R11+UR4+0xc0] ;  /* 0x0000c0040b297984 */ /* 0x000f220008000800 */
[C---:B------:R-:W-:Y:S01]  /*3f80*/  FFMA R4, R38.reuse, R33, R5 ;  /* 0x0000002126047223 */ /* 0x040fe20000000005 */
[----:B------:R-:W-:Y:S02]  /*3f90*/  FFMA R38, R38, R29, R6 ;  /* 0x0000001d26267223 */ /* 0x000fe40000000006 */
[----:B------:R-:W4:Y:S01]  /*3fa0*/  LDS R36, [R11+UR4+0xe0] ;  /* 0x0000e0040b247984 */ /* 0x000f220008000800 */
[C---:B0-----:R-:W-:Y:S01]  /*3fb0*/  FFMA R29, R3.reuse, R34, R4 ;  /* 0x00000022031d7223 */ /* 0x041fe20000000004 */
[----:B------:R-:W-:Y:S02]  /*3fc0*/  FFMA R3, R3, R30, R38 ;  /* 0x0000001e03037223 */ /* 0x000fe40000000026 */
[----:B------:R-:W-:Y:S01]  /*3fd0*/  LDS R43, [R11+UR4+0x180] ;  /* 0x000180040b2b7984 */ /* 0x000fe20008000800 */
[----:B-1----:R-:W-:-:S03]  /*3fe0*/  FFMA R29, R0, R35, R29 ;  /* 0x00000023001d7223 */ /* 0x002fc6000000001d */
[----:B------:R-:W0:Y:S01]  /*3ff0*/  LDS.128 R4, [R40+UR6+0x30] ;  /* 0x0000300628047984 */ /* 0x000e220008000c00 */
[----:B--2---:R-:W-:-:S03]  /*4000*/  FFMA R29, R24, R9, R29 ;  /* 0x00000009181d7223 */ /* 0x004fc6000000001d */
[----:B------:R-:W1:Y:S01]  /*4010*/  LDS R38, [R11+UR4+0x1a0] ;  /* 0x0001a0040b267984 */ /* 0x000e620008000800 */
[----:B------:R-:W-:-:S03]  /*4020*/  FFMA R0, R0, R31, R3 ;  /* 0x0000001f00007223 */ /* 0x000fc60000000003 */
[----:B------:R-:W2:Y:S01]  /*4030*/  LDS.128 R32, [R40+UR6+0x330] ;  /* 0x0003300628207984 */ /* 0x000ea20008000c00 */
[----:B---3--:R-:W-:-:S03]  /*4040*/  FFMA R24, R44, R25, R29 ;  /* 0x000000192c187223 */ /* 0x008fc6000000001d */
[----:B------:R-:W3:Y:S01]  /*4050*/  LDS R3, [R11+UR4+0x1c0] ;  /* 0x0001c0040b037984 */ /* 0x000ee20008000800 */
[----:B------:R-:W-:Y:S01]  /*4060*/  FFMA R9, R9, R16, R0 ;  /* 0x0000001009097223 */ /* 0x000fe20000000000 */
[C---:B----4-:R-:W-:Y:S02]  /*4070*/  FFMA R25, R37.reuse, R26, R24 ;  /* 0x0000001a25197223 */ /* 0x050fe40000000018 */
[----:B------:R-:W4:Y:S01]  /*4080*/  LDS R0, [R11+UR4+0x1e0] ;  /* 0x0001e0040b007984 */ /* 0x000f220008000800 */
[----:B------:R-:W-:Y:S01]  /*4090*/  FFMA R44, R44, R17, R9 ;  /* 0x000000112c2c7223 */ /* 0x000fe20000000009 */
[----:B------:R-:W-:Y:S02]  /*40a0*/  FFMA R17, R8, R27, R25 ;  /* 0x0000001b08117223 */ /* 0x000fe40000000019 */
[----:B------:R-:W-:Y:S01]  /*40b0*/  LDS R9, [R11+UR4+0x680] ;  /* 0x000680040b097984 */ /* 0x000fe20008000800 */
[----:B------:R-:W-:-:S03]  /*40c0*/  FFMA R37, R37, R18, R44 ;  /* 0x0000001225257223 */ /* 0x000fc6000000002c */
[----:B------:R-:W4:Y:S01]  /*40d0*/  LDS.128 R28, [R40+UR6+0x190] ;  /* 0x00019006281c7984 */ /* 0x000f220008000c00 */
[----:B------:R-:W-:-:S03]  /*40e0*/  FFMA R17, R12, R39, R17 ;  /* 0x000000270c117223 */ /* 0x000fc60000000011 */
[----:B------:R-:W4:Y:S01]  /*40f0*/  LDS.128 R24, [R40+UR6+0x490] ;  /* 0x0004900628187984 */ /* 0x000f220008000c00 */
[----:B------:R-:W-:-:S03]  /*4100*/  FFMA R8, R8, R19, R37 ;  /* 0x0000001308087223 */ /* 0x000fc60000000025 */
[----:B------:R-:W4:Y:S01]  /*4110*/  LDS R44, [R11+UR4+0x6a0] ;  /* 0x0006a0040b2c7984 */ /* 0x000f220008000800 */
[C---:B------:R-:W-:Y:S01]  /*4120*/  FFMA R12, R48.reuse, R13, R17 ;  /* 0x0000000d300c7223 */ /* 0x040fe20000000011 */
[----:B------:R-:W-:Y:S02]  /*4130*/  FFMA R39, R39, R20, R8 ;  /* 0x0000001427277223 */ /* 0x000fe40000000008 */
[----:B------:R-:W4:Y:S01]  /*4140*/  LDS R37, [R11+UR4+0x6c0] ;  /* 0x0006c0040b257984 */ /* 0x000f220008000800 */
[C---:B------:R-:W-:Y:S01]  /*4150*/  FFMA R13, R41.reuse, R14, R12 ;  /* 0x0000000e290d7223 */ /* 0x040fe2000000000c */
[----:B------:R-:W-:Y:S02]  /*4160*/  FFMA R48, R48, R21, R39 ;  /* 0x0000001530307223 */ /* 0x000fe40000000027 */
[----:B------:R-:W4:Y:S01]  /*4170*/  LDS R8, [R11+UR4+0x6e0] ;  /* 0x0006e0040b087984 */ /* 0x000f220008000800 */
[----:B------:R-:W-:Y:S01]  /*4180*/  FFMA R45, R36, R15, R13 ;  /* 0x0000000f242d7223 */ /* 0x000fe2000000000d */
[----:B------:R-:W-:-:S02]  /*4190*/  FFMA R41, R41, R22, R48 ;  /* 0x0000001629297223 */ /* 0x000fc40000000030 */
[----:B------:R-:W-:Y:S04]  /*41a0*/  LDS R39, [R11+UR4+0x780] ;  /* 0x000780040b277984 */ /* 0x000fe80008000800 */
[----:B------:R-:W4:Y:S01]  /*41b0*/  LDS.128 R16, [R40+UR6+0x1b0] ;  /* 0x0001b00628107984 */ /* 0x000f220008000c00 */
[----:B0-----:R-:W-:-:S03]  /*41c0*/  FFMA R45, R4, R43, R45 ;  /* 0x0000002b042d7223 */ /* 0x001fc6000000002d */
[----:B------:R-:W0:Y:S01]  /*41d0*/  LDS.128 R12, [R40+UR6+0x4b0] ;  /* 0x0004b006280c7984 */ /* 0x000e220008000c00 */
[----:B------:R-:W-:-:S03]  /*41e0*/  FFMA R36, R36, R23, R41 ;  /* 0x0000001724247223 */ /* 0x000fc60000000029 */
[----:B------:R-:W0:Y:S01]  /*41f0*/  LDS R48, [R11+UR4+0x7a0] ;  /* 0x0007a0040b307984 */ /* 0x000e220008000800 */
[C---:B-1----:R-:W-:Y:S01]  /*4200*/  FFMA R4, R38.reuse, R5, R45 ;  /* 0x0000000526047223 */ /* 0x042fe2000000002d */
[----:B--2---:R-:W-:Y:S02]  /*4210*/  FFMA R43, R43, R32, R36 ;  /* 0x000000202b2b7223 */ /* 0x004fe40000000024 */
[----:B------:R-:W1:Y:S01]  /*4220*/  LDS R41, [R11+UR4+0x7c0] ;  /* 0x0007c0040b297984 */ /* 0x000e620008000800 */
[----:B---3--:R-:W-:Y:S01]  /*4230*/  FFMA R5, R3, R6, R4 ;  /* 0x0000000603057223 */ /* 0x008fe20000000004 */
[----:B------:R-:W-:Y:S02]  /*4240*/  FFMA R38, R38, R33, R43 ;  /* 0x0000002126267223 */ /* 0x000fe4000000002b */
[----:B------:R-:W2:Y:S01]  /*4250*/  LDS R36, [R11+UR4+0x7e0] ;  /* 0x0007e0040b247984 */ /* 0x000ea20008000800 */
[----:B----4-:R-:W-:-:S03]  /*4260*/  FFMA R45, R0, R7, R5 ;  /* 0x00000007002d7223 */ /* 0x010fc60000000005 */
[----:B------:R-:W3:Y:S01]  /*4270*/  LDS R43, [R11+UR4+0xc80] ;  /* 0x000c80040b2b7984 */ /* 0x000ee20008000800 */
        /* <DEDUP_REMOVED lines=15> */
[----:B------:R-:W4:Y:S01]  /*4370*/  LDS R44, [R11+UR4+0xda0] ;  /* 0x000da0040b2c7984 */ /* 0x000f220008000800 */
[----:B------:R-:W-:-:S03]  /*4380*/  FFMA R25, R16, R39, R25 ;  /* 0x0000002710197223 */ /* 0x000fc60000000019 */
[----:B------:R-:W4:Y:S01]  /*4390*/  LDS.128 R28, [R40+UR6+0x630] ;  /* 0x00063006281c7984 */ /* 0x000f220008000c00 */
[----:B0-----:R-:W-:-:S03]  /*43a0*/  FFMA R12, R39, R12, R26 ;  /* 0x0000000c270c7223 */ /* 0x001fc6000000001a */
[----:B------:R-:W0:Y:S01]  /*43b0*/  LDS R37, [R11+UR4+0xdc0] ;  /* 0x000dc0040b257984 */ /* 0x000e220008000800 */
[C---:B------:R-:W-:Y:S01]  /*43c0*/  FFMA R16, R48.reuse, R17, R25 ;  /* 0x0000001130107223 */ /* 0x040fe20000000019 */
[----:B------:R-:W-:Y:S02]  /*43d0*/  FFMA R13, R48, R13, R12 ;  /* 0x0000000d300d7223 */ /* 0x000fe4000000000c */
[----:B------:R-:W0:Y:S01]  /*43e0*/  LDS R8, [R11+UR4+0xde0] ;  /* 0x000de0040b087984 */ /* 0x000e220008000800 */
[C---:B-1----:R-:W-:Y:S01]  /*43f0*/  FFMA R17, R41.reuse, R18, R16 ;  /* 0x0000001229117223 */ /* 0x042fe20000000010 */
[----:B------:R-:W-:Y:S02]  /*4400*/  FFMA R14, R41, R14, R13 ;  /* 0x0000000e290e7223 */ /* 0x000fe4000000000d */
[----:B------:R-:W-:Y:S01]  /*4410*/  LDS R39, [R11+UR4+0x200] ;  /* 0x000200040b277984 */ /* 0x000fe20008000800 */
[----:B--2---:R-:W-:-:S03]  /*4420*/  FFMA R13, R36, R19, R17 ;  /* 0x00000013240d7223 */ /* 0x004fc60000000011 */
[----:B------:R-:W1:Y:S01]  /*4430*/  LDS.128 R24, [R40+UR6+0x80] ;  /* 0x0000800628187984 */ /* 0x000e620008000c00 */
[----:B------:R-:W-:Y:S01]  /*4440*/  FFMA R14, R36, R15, R14 ;  /* 0x0000000f240e7223 */ /* 0x000fe2000000000e */
[----:B---3--:R-:W-:Y:S02]  /*4450*/  FFMA R13, R20, R43, R13 ;  /* 0x0000002b140d7223 */ /* 0x008fe4000000000d */
[----:B------:R-:W2:Y:S04]  /*4460*/  LDS R48, [R11+UR4+0x220] ;  /* 0x000220040b307984 */ /* 0x000ea80008000800 */
        /* <DEDUP_REMOVED lines=17> */
[----:B------:R-:W-:Y:S01]  /*4580*/  FFMA R9, R9, R28, R0 ;  /* 0x0000001c09097223 */ /* 0x000fe20000000000 */
[C---:B0-----:R-:W-:Y:S02]  /*4590*/  FFMA R33, R37.reuse, R34, R4 ;  /* 0x0000002225217223 */ /* 0x041fe40000000004 */
[----:B------:R-:W0:Y:S01]  /*45a0*/  LDS R0, [R11+UR4+0x360] ;  /* 0x000360040b007984 */ /* 0x000e220008000800 */
[----:B------:R-:W-:Y:S01]  /*45b0*/  FFMA R44, R44, R29, R9 ;  /* 0x0000001d2c2c7223 */ /* 0x000fe20000000009 */
[----:B------:R-:W-:Y:S02]  /*45c0*/  FFMA R29, R8, R35, R33 ;  /* 0x00000023081d7223 */ /* 0x000fe40000000021 */
[----:B------:R-:W-:Y:S01]  /*45d0*/  LDS R9, [R11+UR4+0x800] ;  /* 0x000800040b097984 */ /* 0x000fe20008000800 */
[----:B------:R-:W-:-:S03]  /*45e0*/  FFMA R37, R37, R30, R44 ;  /* 0x0000001e25257223 */ /* 0x000fc6000000002c */
[----:B------:R-:W0:Y:S01]  /*45f0*/  LDS.128 R4, [R40+UR6+0x200] ;  /* 0x0002000628047984 */ /* 0x000e220008000c00 */
[----:B-1----:R-:W-:-:S03]  /*4600*/  FFMA R29, R24, R39, R29 ;  /* 0x00000027181d7223 */ /* 0x002fc6000000001d */
[----:B------:R-:W1:Y:S01]  /*4610*/  LDS.128 R32, [R40+UR6+0x500] ;  /* 0x0005000628207984 */ /* 0x000e620008000c00 */
[----:B------:R-:W-:-:S03]  /*4620*/  FFMA R8, R8, R31, R37 ;  /* 0x0000001f08087223 */ /* 0x000fc60000000025 */
[----:B------:R-:W1:Y:S01]  /*4630*/  LDS R44, [R11+UR4+0x820] ;  /* 0x000820040b2c7984 */ /* 0x000e620008000800 */
[C---:B--2---:R-:W-:Y:S01]  /*4640*/  FFMA R24, R48.reuse, R25, R29 ;  /* 0x0000001930187223 */ /* 0x044fe2000000001d */
[----:B---3--:R-:W-:Y:S02]  /*4650*/  FFMA R39, R39, R16, R8 ;  /* 0x0000001027277223 */ /* 0x008fe40000000008 */
[----:B------:R-:W2:Y:S01]  /*4660*/  LDS R37, [R11+UR4+0x840] ;  /* 0x000840040b257984 */ /* 0x000ea20008000800 */
[C---:B----4-:R-:W-:Y:S01]  /*4670*/  FFMA R25, R41.reuse, R26, R24 ;  /* 0x0000001a29197223 */ /* 0x050fe20000000018 */
[----:B------:R-:W-:Y:S02]  /*4680*/  FFMA R48, R48, R17, R39 ;  /* 0x0000001130307223 */ /* 0x000fe40000000027 */
[----:B------:R-:W3:Y:S01]  /*4690*/  LDS R8, [R11+UR4+0x860] ;  /* 0x000860040b087984 */ /* 0x000ee20008000800 */
[----:B------:R-:W-:Y:S01]  /*46a0*/  FFMA R45, R36, R27, R25 ;  /* 0x0000001b242d7223 */ /* 0x000fe20000000019 */
[----:B------:R-:W-:-:S02]  /*46b0*/  FFMA R41, R41, R18, R48 ;  /* 0x0000001229297223 */ /* 0x000fc40000000030 */
[----:B------:R-:W-:Y:S04]  /*46c0*/  LDS R39, [R11+UR4+0x900] ;  /* 0x000900040b277984 */ /* 0x000fe80008000800 */
[----:B------:R-:W4:Y:S01]  /*46d0*/  LDS.128 R28, [R40+UR6+0x220] ;  /* 0x00022006281c7984 */ /* 0x000f220008000c00 */
[----:B------:R-:W-:-:S03]  /*46e0*/  FFMA R45, R12, R43, R45 ;  /* 0x0000002b0c2d7223 */ /* 0x000fc6000000002d */
[----:B------:R-:W4:Y:S01]  /*46f0*/  LDS.128 R24, [R40+UR6+0x520] ;  /* 0x0005200628187984 */ /* 0x000f220008000c00 */
[----:B------:R-:W-:-:S03]  /*4700*/  FFMA R36, R36, R19, R41 ;  /* 0x0000001324247223 */ /* 0x000fc60000000029 */
[----:B------:R-:W4:Y:S01]  /*4710*/  LDS R48, [R11+UR4+0x920] ;  /* 0x000920040b307984 */ /* 0x000f220008000800 */
[----:B------:R-:W-:-:S03]  /*4720*/  FFMA R12, R38, R13, R45 ;  /* 0x0000000d260c7223 */ /* 0x000fc6000000002d */
[----:B------:R-:W4:Y:S01]  /*4730*/  LDS R41, [R11+UR4+0x940] ;  /* 0x000940040b297984 */ /* 0x000f220008000800 */
[----:B------:R-:W-:Y:S01]  /*4740*/  FFMA R43, R43, R20, R36 ;  /* 0x000000142b2b7223 */ /* 0x000fe20000000024 */
[C---:B------:R-:W-:Y:S02]  /*4750*/  FFMA R13, R3.reuse, R14, R12 ;  /* 0x0000000e030d7223 */ /* 0x040fe4000000000c */
[----:B------:R-:W4:Y:S01]  /*4760*/  LDS R36, [R11+UR4+0x960] ;  /* 0x000960040b247984 */ /* 0x000f220008000800 */
[----:B------:R-:W-:Y:S01]  /*4770*/  FFMA R38, R38, R21, R43 ;  /* 0x0000001526267223 */ /* 0x000fe2000000002b */
[----:B0-----:R-:W-:Y:S02]  /*4780*/  FFMA R45, R0, R15, R13 ;  /* 0x0000000f002d7223 */ /* 0x001fe4000000000d */
[----:B------:R-:W0:Y:S01]  /*4790*/  LDS R43, [R11+UR4+0xe00] ;  /* 0x000e00040b2b7984 */ /* 0x000e220008000800 */
[----:B------:R-:W-:-:S03]  /*47a0*/  FFMA R3, R3, R22, R38 ;  /* 0x0000001603037223 */ /* 0x000fc60000000026 */
[----:B------:R-:W0:Y:S01]  /*47b0*/  LDS.128 R12, [R40+UR6+0x680] ;  /* 0x00068006280c7984 */ /* 0x000e220008000c00 */
[----:B------:R-:W-:-:S03]  /*47c0*/  FFMA R0, R0, R23, R3 ;  /* 0x0000001700007223 */ /* 0x000fc60000000003 */
[----:B------:R-:W0:Y:S01]  /*47d0*/  LDS R38, [R11+UR4+0xe20] ;  /* 0x000e20040b267984 */ /* 0x000e220008000800 */
[----:B------:R-:W-:Y:S01]  /*47e0*/  FFMA R45, R4, R9, R45 ;  /* 0x00000009042d7223 */ /* 0x000fe2000000002d */
[----:B-1----:R-:W-:Y:S02]  /*47f0*/  FFMA R32, R9, R32, R0 ;  /* 0x0000002009207223 */ /* 0x002fe40000000000 */
[----:B------:R-:W1:Y:S01]  /*4800*/  LDS R3, [R11+UR4+0xe40] ;  /* 0x000e40040b037984 */ /* 0x000e620008000800 */
[C---:B------:R-:W-:Y:S01]  /*4810*/  FFMA R4, R44.reuse, R5, R45 ;  /* 0x000000052c047223 */ /* 0x040fe2000000002d */
[----:B------:R-:W-:Y:S02]  /*4820*/  FFMA R33, R44, R33, R32 ;  /* 0x000000212c217223 */ /* 0x000fe40000000020 */
[----:B------:R-:W1:Y:S01]  /*4830*/  LDS R0, [R11+UR4+0xe60] ;  /* 0x000e60040b007984 */ /* 0x000e620008000800 */
[C---:B--2---:R-:W-:Y:S01]  /*4840*/  FFMA R5, R37.reuse, R6, R4 ;  /* 0x0000000625057223 */ /* 0x044fe20000000004 */
[----:B------:R-:W-:-:S02]  /*4850*/  FFMA R34, R37, R34, R33 ;  /* 0x0000002225227223 */ /* 0x000fc40000000021 */
[----:B------:R-:W2:Y:S01]  /*4860*/  LDS R9, [R11+UR4+0xf00] ;  /* 0x000f00040b097984 */ /* 0x000ea20008000800 */
[----:B---3--:R-:W-:-:S03]  /*4870*/  FFMA R33, R8, R7, R5 ;  /* 0x0000000708217223 */ /* 0x008fc60000000005 */
[----:B------:R-:W3:Y:S01]  /*4880*/  LDS R44, [R11+UR4+0xf20] ;  /* 0x000f20040b2c7984 */ /* 0x000ee20008000800 */
[----:B------:R-:W-:Y:S01]  /*4890*/  FFMA R34, R8, R35, R34 ;  /* 0x0000002308227223 */ /* 0x000fe20000000022 */
[----:B----4-:R-:W-:Y:S02]  /*48a0*/  FFMA R33, R28, R39, R33 ;  /* 0x000000271c217223 */ /* 0x010fe40000000021 */
        /* <DEDUP_REMOVED lines=13> */
[----:B0-----:R-:W-:-:S03]  /*4980*/  FFMA R25, R16, R43, R25 ;  /* 0x0000002b10197223 */ /* 0x001fc60000000019 */
[----:B------:R-:W0:Y:S01]  /*4990*/  LDS.128 R28, [R40+UR6+0x390] ;  /* 0x00039006281c7984 */ /* 0x000e220008000c00 */
[----:B------:R-:W-:-:S03]  /*49a0*/  FFMA R12, R43, R12, R26 ;  /* 0x0000000c2b0c7223 */ /* 0x000fc6000000001a */
[----:B------:R-:W0:Y:S01]  /*49b0*/  LDS R41, [R11+UR4+0x2c0] ;  /* 0x0002c0040b297984 */ /* 0x000e220008000800 */
[C---:B------:R-:W-:Y:S01]  /*49c0*/  FFMA R16, R38.reuse, R17, R25 ;  /* 0x0000001126107223 */ /* 0x040fe20000000019 */
[----:B------:R-:W-:Y:S02]  /*49d0*/  FFMA R12, R38, R13, R12 ;  /* 0x0000000d260c7223 */ /* 0x000fe4000000000c */
[----:B------:R-:W0:Y:S01]  /*49e0*/  LDS R36, [R11+UR4+0x2e0] ;  /* 0x0002e0040b247984 */ /* 0x000e220008000800 */
[C---:B-1----:R-:W-:Y:S01]  /*49f0*/  FFMA R13, R3.reuse, R18, R16 ;  /* 0x00000012030d7223 */ /* 0x042fe20000000010 */
[----:B------:R-:W-:Y:S02]  /*4a00*/  FFMA R3, R3, R14, R12 ;  /* 0x0000000e03037223 */ /* 0x000fe4000000000c */
[----:B------:R-:W-:Y:S01]  /*4a10*/  LDS R43, [R11+UR4+0x380] ;  /* 0x000380040b2b7984 */ /* 0x000fe20008000800 */
[----:B------:R-:W-:-:S03]  /*4a20*/  FFMA R13, R0, R19, R13 ;  /* 0x00000013000d7223 */ /* 0x000fc6000000000d */
[----:B------:R-:W1:Y:S01]  /*4a30*/  LDS.128 R24, [R40+UR6+0xb0] ;  /* 0x0000b00628187984 */ /* 0x000e620008000c00 */
[----:B--2---:R-:W-:-:S03]  /*4a40*/  FFMA R13, R20, R9, R13 ;  /* 0x00000009140d7223 */ /* 0x004fc6000000000d */
[----:B------:R-:W2:Y:S01]  /*4a50*/  LDS R38, [R11+UR4+0x3a0] ;  /* 0x0003a0040b267984 */ /* 0x000ea20008000800 */
[----:B------:R-:W-:-:S03]  /*4a60*/  FFMA R0, R0, R15, R3 ;  /* 0x0000000f00007223 */ /* 0x000fc60000000003 */
[----:B------:R-:W2:Y:S01]  /*4a70*/  LDS.128 R16, [R40+UR6+0x3b0] ;  /* 0x0003b00628107984 */ /* 0x000ea20008000c00 */
[----:B---3--:R-:W-:-:S03]  /*4a80*/  FFMA R12, R44, R21, R13 ;  /* 0x000000152c0c7223 */ /* 0x008fc6000000000d */
[----:B------:R-:W3:Y:S01]  /*4a90*/  LDS R3, [R11+UR4+0x3c0] ;  /* 0x0003c0040b037984 */ /* 0x000ee20008000800 */
[----:B----4-:R-:W-:Y:S01]  /*4aa0*/  FFMA R9, R9, R4, R0 ;  /* 0x0000000409097223 */ /* 0x010fe20000000000 */
[C---:B------:R-:W-:Y:S02]  /*4ab0*/  FFMA R21, R37.reuse, R22, R12 ;  /* 0x0000001625157223 */ /* 0x040fe4000000000c */
        /* <DEDUP_REMOVED lines=11> */
[----:B0-----:R-:W-:Y:S02]  /*4b70*/  FFMA R39, R39, R28, R8 ;  /* 0x0000001c27277223 */ /* 0x001fe40000000008 */
[----:B------:R-:W0:Y:S01]  /*4b80*/  LDS R37, [R11+UR4+0x8c0] ;  /* 0x0008c0040b257984 */ /* 0x000e220008000800 */
[C---:B------:R-:W-:Y:S01]  /*4b90*/  FFMA R33, R41.reuse, R34, R4 ;  /* 0x0000002229217223 */ /* 0x040fe20000000004 */
[----:B------:R-:W-:Y:S02]  /*4ba0*/  FFMA R48, R48, R29, R39 ;  /* 0x0000001d30307223 */ /* 0x000fe40000000027 */
[----:B------:R-:W0:Y:S01]  /*4bb0*/  LDS R8, [R11+UR4+0x8e0] ;  /* 0x0008e0040b087984 */ /* 0x000e220008000800 */
[----:B------:R-:W-:Y:S01]  /*4bc0*/  FFMA R45, R36, R35, R33 ;  /* 0x00000023242d7223 */ /* 0x000fe20000000021 */
[----:B------:R-:W-:-:S02]  /*4bd0*/  FFMA R41, R41, R30, R48 ;  /* 0x0000001e29297223 */ /* 0x000fc40000000030 */
[----:B------:R-:W-:Y:S04]  /*4be0*/  LDS R39, [R11+UR4+0x980] ;  /* 0x000980040b277984 */ /* 0x000fe80008000800 */
[----:B------:R-:W0:Y:S01]  /*4bf0*/  LDS.128 R4, [R40+UR6+0x230] ;  /* 0x0002300628047984 */ /* 0x000e220008000c00 */
[----:B-1----:R-:W-:-:S03]  /*4c00*/  FFMA R45, R24, R43, R45 ;  /* 0x0000002b182d7223 */ /* 0x002fc6000000002d */
[----:B------:R-:W1:Y:S01]  /*4c10*/  LDS.128 R32, [R40+UR6+0x530] ;  /* 0x0005300628207984 */ /* 0x000e620008000c00 */
[----:B------:R-:W-:-:S03]  /*4c20*/  FFMA R36, R36, R31, R41 ;  /* 0x0000001f24247223 */ /* 0x000fc60000000029 */
[----:B------:R-:W1:Y:S01]  /*4c30*/  LDS R48, [R11+UR4+0x9a0] ;  /* 0x0009a0040b307984 */ /* 0x000e620008000800 */
[----:B--2---:R-:W-:-:S03]  /*4c40*/  FFMA R24, R38, R25, R45 ;  /* 0x0000001926187223 */ /* 0x004fc6000000002d */
[----:B------:R-:W2:Y:S01]  /*4c50*/  LDS R41, [R11+UR4+0x9c0] ;  /* 0x0009c0040b297984 */ /* 0x000ea20008000800 */
[----:B------:R-:W-:Y:S01]  /*4c60*/  FFMA R43, R43, R16, R36 ;  /* 0x000000102b2b7223 */ /* 0x000fe20000000024 */
[C---:B---3--:R-:W-:Y:S02]  /*4c70*/  FFMA R25, R3.reuse, R26, R24 ;  /* 0x0000001a03197223 */ /* 0x048fe40000000018 */
[----:B------:R-:W3:Y:S01]  /*4c80*/  LDS R36, [R11+UR4+0x9e0] ;  /* 0x0009e0040b247984 */ /* 0x000ee20008000800 */
[----:B------:R-:W-:Y:S01]  /*4c90*/  FFMA R38, R38, R17, R43 ;  /* 0x0000001126267223 */ /* 0x000fe2000000002b */
[----:B----4-:R-:W-:Y:S02]  /*4ca0*/  FFMA R45, R0, R27, R25 ;  /* 0x0000001b002d7223 */ /* 0x010fe40000000019 */
[----:B------:R-:W4:Y:S01]  /*4cb0*/  LDS R43, [R11+UR4+0xe80] ;  /* 0x000e80040b2b7984 */ /* 0x000f220008000800 */
        /* <DEDUP_REMOVED lines=10> */
[C---:B0-----:R-:W-:Y:S01]  /*4d60*/  FFMA R13, R37.reuse, R14, R12 ;  /* 0x0000000e250d7223 */ /* 0x041fe2000000000c */
[----:B------:R-:W-:-:S02]  /*4d70*/  FFMA R22, R37, R22, R21 ;  /* 0x0000001625167223 */ /* 0x000fc40000000015 */
[----:B------:R-:W0:Y:S01]  /*4d80*/  LDS R9, [R11+UR4+0xf80] ;  /* 0x000f80040b097984 */ /* 0x000e220008000800 */
[----:B------:R-:W-:-:S03]  /*4d90*/  FFMA R21, R8, R15, R13 ;  /* 0x0000000f08157223 */ /* 0x000fc6000000000d */
[----:B------:R-:W0:Y:S01]  /*4da0*/  LDS R50, [R11+UR4+0xfa0] ;  /* 0x000fa0040b327984 */ /* 0x000e220008000800 */
[----:B------:R-:W-:Y:S01]  /*4db0*/  FFMA R22, R8, R23, R22 ;  /* 0x0000001708167223 */ /* 0x000fe20000000016 */
[----:B------:R-:W-:Y:S02]  /*4dc0*/  FFMA R21, R4, R39, R21 ;  /* 0x0000002704157223 */ /* 0x000fe40000000015 */
[----:B------:R-:W0:Y:S01]  /*4dd0*/  LDS.128 R12, [R40+UR6+0x6b0] ;  /* 0x0006b006280c7984 */ /* 0x000e220008000c00 */
[----:B-1----:R-:W-:-:S03]  /*4de0*/  FFMA R22, R39, R32, R22 ;  /* 0x0000002027167223 */ /* 0x002fc60000000016 */
[----:B------:R-:W1:Y:S01]  /*4df0*/  LDS R37, [R11+UR4+0xfc0] ;  /* 0x000fc0040b257984 */ /* 0x000e620008000800 */
[C---:B------:R-:W-:Y:S01]  /*4e00*/  FFMA R4, R48.reuse, R5, R21 ;  /* 0x0000000530047223 */ /* 0x040fe20000000015 */
[----:B------:R-:W-:Y:S02]  /*4e10*/  FFMA R33, R48, R33, R22 ;  /* 0x0000002130217223 */ /* 0x000fe40000000016 */
[----:B------:R-:W1:Y:S01]  /*4e20*/  LDS R8, [R11+UR4+0xfe0] ;  /* 0x000fe0040b087984 */ /* 0x000e620008000800 */
[C---:B--2---:R-:W-:Y:S01]  /*4e30*/  FFMA R5, R41.reuse, R6, R4 ;  /* 0x0000000629057223 */ /* 0x044fe20000000004 */
[----:B------:R-:W-:Y:S02]  /*4e40*/  FFMA R34, R41, R34, R33 ;  /* 0x0000002229227223 */ /* 0x000fe40000000021 */
[----:B------:R-:W-:Y:S01]  /*4e50*/  LDS R39, [R11+UR4+0x400] ;  /* 0x000400040b277984 */ /* 0x000fe20008000800 */
[----:B---3--:R-:W-:-:S03]  /*4e60*/  FFMA R33, R36, R7, R5 ;  /* 0x0000000724217223 */ /* 0x008fc60000000005 */
[----:B------:R-:W2:Y:S01]  /*4e70*/  LDS.128 R20, [R40+UR6+0x100] ;  /* 0x0001000628147984 */ /* 0x000ea20008000c00 */
[----:B------:R-:W-:-:S03]  /*4e80*/  FFMA R34, R36, R35, R34 ;  /* 0x0000002324227223 */ /* 0x000fc60000000022 */
[----:B------:R-:W3:Y:S01]  /*4e90*/  LDS.128 R4, [R40+UR6+0x400] ;  /* 0x0004000628047984 */ /* 0x000ee20008000c00 */
[----:B----4-:R-:W-:-:S03]  /*4ea0*/  FFMA R33, R28, R43, R33 ;  /* 0x0000002b1c217223 */ /* 0x010fc60000000021 */
[----:B------:R-:W4:Y:S01]  /*4eb0*/  LDS R48, [R11+UR4+0x420] ;  /* 0x000420040b307984 */ /* 0x000f220008000800 */
[----:B------:R-:W-:Y:S01]  /*4ec0*/  FFMA R24, R43, R24, R34 ;  /* 0x000000182b187223 */ /* 0x000fe20000000022 */
[C---:B------:R-:W-:Y:S02]  /*4ed0*/  FFMA R28, R38.reuse, R29, R33 ;  /* 0x0000001d261c7223 */ /* 0x040fe40000000021 */
[----:B------:R-:W4:Y:S01]  /*4ee0*/  LDS R41, [R11+UR4+0x440] ;  /* 0x000440040b297984 */ /* 0x000f220008000800 */
[----:B------:R-:W-:Y:S01]  /*4ef0*/  FFMA R24, R38, R25, R24 ;  /* 0x0000001926187223 */ /* 0x000fe20000000018 */
[C---:B------:R-:W-:Y:S02]  /*4f00*/  FFMA R25, R3.reuse, R30, R28 ;  /* 0x0000001e03197223 */ /* 0x040fe4000000001c */
[----:B------:R-:W4:Y:S01]  /*4f10*/  LDS R44, [R11+UR4+0x460] ;  /* 0x000460040b2c7984 */ /* 0x000f220008000800 */
[----:B------:R-:W-:Y:S01]  /*4f20*/  FFMA R3, R3, R26, R24 ;  /* 0x0000001a03037223 */ /* 0x000fe20000000018 */
[----:B------:R-:W-:-:S02]  /*4f30*/  FFMA R25, R0, R31, R25 ;  /* 0x0000001f00197223 */ /* 0x000fc40000000019 */
[----:B------:R-:W-:Y:S04]  /*4f40*/  LDS R43, [R11+UR4+0x500] ;  /* 0x000500040b2b7984 */ /* 0x000fe80008000800 */
[----:B------:R-:W4:Y:S01]  /*4f50*/  LDS.128 R32, [R40+UR6+0x120] ;  /* 0x0001200628207984 */ /* 0x000f220008000c00 */
[----:B0-----:R-:W-:-:S03]  /*4f60*/  FFMA R25, R16, R9, R25 ;  /* 0x0000000910197223 */ /* 0x001fc60000000019 */
[----:B------:R-:W0:Y:S01]  /*4f70*/  LDS R52, [R11+UR4+0x520] ;  /* 0x000520040b347984 */ /* 0x000e220008000800 */
[----:B------:R-:W-:-:S03]  /*4f80*/  FFMA R0, R0, R27, R3 ;  /* 0x0000001b00007223 */ /* 0x000fc60000000003 */
[----:B------:R-:W0:Y:S01]  /*4f90*/  LDS.128 R28, [R40+UR6+0x420] ;  /* 0x00042006281c7984 */ /* 0x000e220008000c00 */
[----:B------:R-:W-:-:S03]  /*4fa0*/  FFMA R16, R50, R17, R25 ;  /* 0x0000001132107223 */ /* 0x000fc60000000019 */
[----:B------:R-:W0:Y:S01]  /*4fb0*/  LDS R3, [R11+UR4+0x540] ;  /* 0x000540040b037984 */ /* 0x000e220008000800 */
[----:B------:R-:W-:Y:S01]  /*4fc0*/  FFMA R9, R9, R12, R0 ;  /* 0x0000000c09097223 */ /* 0x000fe20000000000 */
[C---:B-1----:R-:W-:Y:S02]  /*4fd0*/  FFMA R17, R37.reuse, R18, R16 ;  /* 0x0000001225117223 */ /* 0x042fe40000000010 */
[----:B------:R-:W1:Y:S01]  /*4fe0*/  LDS R0, [R11+UR4+0x560] ;  /* 0x000560040b007984 */ /* 0x000e620008000800 */
[----:B------:R-:W-:Y:S01]  /*4ff0*/  FFMA R50, R50, R13, R9 ;  /* 0x0000000d32327223 */ /* 0x000fe20000000009 */
[----:B------:R-:W-:Y:S02]  /*5000*/  FFMA R13, R8, R19, R17 ;  /* 0x00000013080d7223 */ /* 0x000fe40000000011 */
[----:B------:R-:W-:Y:S01]  /*5010*/  LDS R9, [R11+UR4+0xa00] ;  /* 0x000a00040b097984 */ /* 0x000fe20008000800 */
[----:B------:R-:W-:-:S03]  /*5020*/  FFMA R37, R37, R14, R50 ;  /* 0x0000000e25257223 */ /* 0x000fc60000000032 */
[----:B------:R-:W1:Y:S01]  /*5030*/  LDS.128 R24, [R40+UR6+0x280] ;  /* 0x0002800628187984 */ /* 0x000e620008000c00 */
[----:B------:R-:W-:-:S03]  /*5040*/  FFMA R8, R8, R15, R37 ;  /* 0x0000000f08087223 */ /* 0x000fc60000000025 */
[----:B------:R-:W1:Y:S01]  /*5050*/  LDS.128 R16, [R40+UR6+0x580] ;  /* 0x0005800628107984 */ /* 0x000e620008000c00 */
[----:B--2---:R-:W-:-:S03]  /*5060*/  FFMA R13, R20, R39, R13 ;  /* 0x00000027140d7223 */ /* 0x004fc6000000000d */
[----:B------:R-:W2:Y:S01]  /*5070*/  LDS R50, [R11+UR4+0xa20] ;  /* 0x000a20040b327984 */ /* 0x000ea20008000800 */
[----:B---3--:R-:W-:-:S03]  /*5080*/  FFMA R39, R39, R4, R8 ;  /* 0x0000000427277223 */ /* 0x008fc60000000008 */
[----:B------:R-:W3:Y:S01]  /*5090*/  LDS R45, [R11+UR4+0xa40] ;  /* 0x000a40040b2d7984 */ /* 0x000ee20008000800 */
[C---:B----4-:R-:W-:Y:S01]  /*50a0*/  FFMA R12, R48.reuse, R21, R13 ;  /* 0x00000015300c7223 */ /* 0x050fe2000000000d */
[----:B------:R-:W-:Y:S02]  /*50b0*/  FFMA R48, R48, R5, R39 ;  /* 0x0000000530307223 */ /* 0x000fe40000000027 */
[----:B------:R-:W4:Y:S01]  /*50c0*/  LDS R8, [R11+UR4+0xa60] ;  /* 0x000a60040b087984 */ /* 0x000f220008000800 */
[----:B------:R-:W-:-:S03]  /*50d0*/  FFMA R13, R41, R22, R12 ;  /* 0x00000016290d7223 */ /* 0x000fc6000000000c */
[----:B------:R-:W-:Y:S01]  /*50e0*/  LDS R47, [R11+UR4+0xb00] ;  /* 0x000b00040b2f7984 */ /* 0x000fe20008000800 */
[----:B------:R-:W-:-:S03]  /*50f0*/  FFMA R23, R44, R23, R13 ;  /* 0x000000172c177223 */ /* 0x000fc6000000000d */
[----:B------:R-:W4:Y:S01]  /*5100*/  LDS.128 R36, [R40+UR6+0x2a0] ;  /* 0x0002a00628247984 */ /* 0x000f220008000c00 */
[----:B------:R-:W-:-:S03]  /*5110*/  FFMA R41, R41, R6, R48 ;  /* 0x0000000629297223 */ /* 0x000fc60000000030 */
[----:B------:R-:W4:Y:S01]  /*5120*/  LDS R48, [R11+UR4+0xb20] ;  /* 0x000b20040b307984 */ /* 0x000f220008000800 */
[----:B------:R-:W-:Y:S01]  /*5130*/  FFMA R23, R32, R43, R23 ;  /* 0x0000002b20177223 */ /* 0x000fe20000000017 */
[----:B------:R-:W-:Y:S02]  /*5140*/  FFMA R44, R44, R7, R41 ;  /* 0x000000072c2c7223 */ /* 0x000fe40000000029 */
[----:B------:R-:W4:Y:S01]  /*5150*/  LDS.128 R12, [R40+UR6+0x5a0] ;  /* 0x0005a006280c7984 */ /* 0x000f220008000c00 */
[----:B0-----:R-:W-:-:S03]  /*5160*/  FFMA R20, R52, R33, R23 ;  /* 0x0000002134147223 */ /* 0x001fc60000000017 */
[----:B------:R-:W0:Y:S01]  /*5170*/  LDS R49, [R11+UR4+0xb40] ;  /* 0x000b40040b317984 */ /* 0x000e220008000800 */
[----:B------:R-:W-:Y:S01]  /*5180*/  FFMA R43, R43, R28, R44 ;  /* 0x0000001c2b2b7223 */ /* 0x000fe2000000002c */
[C---:B------:R-:W-:Y:S02]  /*5190*/  FFMA R21, R3.reuse, R34, R20 ;  /* 0x0000002203157223 */ /* 0x040fe40000000014 */
[----:B------:R-:W0:Y:S01]  /*51a0*/  LDS R44, [R11+UR4+0xb60] ;  /* 0x000b60040b2c7984 */ /* 0x000e220008000800 */
[----:B------:R-:W-:Y:S01]  /*51b0*/  FFMA R52, R52, R29, R43 ;  /* 0x0000001d34347223 */ /* 0x000fe2000000002b */
[----:B-1----:R-:W-:Y:S02]  /*51c0*/  FFMA R35, R0, R35, R21 ;  /* 0x0000002300237223 */ /* 0x002fe40000000015 */
[----:B------:R-:W1:Y:S01]  /*51d0*/  LDS R41, [R11+UR4+0x1000] ;  /* 0x001000040b297984 */ /* 0x000e620008000800 */
[----:B------:R-:W-:-:S03]  /*51e0*/  FFMA R3, R3, R30, R52 ;  /* 0x0000001e03037223 */ /* 0x000fc60000000034 */
[----:B------:R-:W1:Y:S01]  /*51f0*/  LDS.128 R20, [R40+UR6+0x700] ;  /* 0x0007000628147984 */ /* 0x000e620008000c00 */
[----:B------:R-:W-:Y:S01]  /*5200*/  FFMA R0, R0, R31, R3 ;  /* 0x0000001f00007223 */ /* 0x000fe20000000003 */
[----:B------:R-:W-:Y:S02]  /*5210*/  FFMA R35, R24, R9, R35 ;  /* 0x0000000918237223 */ /* 0x000fe40000000023 */
[----:B------:R-:W1:Y:S01]  /*5220*/  LDS R52, [R11+UR4+0x1020] ;  /* 0x001020040b347984 */ /* 0x000e620008000800 */
[----:B------:R-:W-:Y:S01]  /*5230*/  FFMA R16, R9, R16, R0 ;  /* 0x0000001009107223 */ /* 0x000fe20000000000 */
[C---:B--2---:R-:W-:Y:S02]  /*5240*/  FFMA R24, R50.reuse, R25, R35 ;  /* 0x0000001932187223 */ /* 0x044fe40000000023 */
[----:B------:R-:W2:Y:S01]  /*5250*/  LDS R3, [R11+UR4+0x1040] ;  /* 0x001040040b037984 */ /* 0x000ea20008000800 */
[----:B------:R-:W-:Y:S01]  /*5260*/  FFMA R17, R50, R17, R16 ;  /* 0x0000001132117223 */ /* 0x000fe20000000010 */
[----:B---3--:R-:W-:-:S02]  /*5270*/  FFMA R9, R45, R26, R24 ;  /* 0x0000001a2d097223 */ /* 0x008fc40000000018 */
[----:B------:R-:W3:Y:S01]  /*5280*/  LDS R0, [R11+UR4+0x1060] ;  /* 0x001060040b007984 */ /* 0x000ee20008000800 */
[----:B------:R-:W-:Y:S01]  /*5290*/  FFMA R18, R45, R18, R17 ;  /* 0x000000122d127223 */ /* 0x000fe20000000011 */
[C---:B----4-:R-:W-:Y:S02]  /*52a0*/  FFMA R17, R8.reuse, R27, R9 ;  /* 0x0000001b08117223 */ /* 0x050fe40000000009 */
[----:B------:R-:W4:Y:S01]  /*52b0*/  LDS R9, [R11+UR4+0x1100] ;  /* 0x001100040b097984 */ /* 0x000f220008000800 */
[----:B------:R-:W-:Y:S01]  /*52c0*/  FFMA R18, R8, R19, R18 ;  /* 0x0000001308127223 */ /* 0x000fe20000000012 */
[----:B------:R-:W-:Y:S02]  /*52d0*/  FFMA R17, R36, R47, R17 ;  /* 0x0000002f24117223 */ /* 0x000fe40000000011 */
[----:B------:R-:W4:Y:S02]  /*52e0*/  LDS.128 R24, [R40+UR6+0x720] ;  /* 0x0007200628187984 */ /* 0x000f240008000c00 */
[----:B------:R-:W-:-:S02]  /*52f0*/  FFMA R16, R48, R37, R17 ;  /* 0x0000002530107223 */ /* 0x000fc40000000011 */
[----:B------:R-:W4:Y:S01]  /*5300*/  LDS R8, [R11+UR4+0x1120] ;  /* 0x001120040b087984 */ /* 0x000f220008000800 */
[----:B------:R-:W-:-:S03]  /*5310*/  FFMA R12, R47, R12, R18 ;  /* 0x0000000c2f0c7223 */ /* 0x000fc60000000012 */
[----:B------:R-:W4:Y:S01]  /*5320*/  LDS R37, [R11+UR4+0x1140] ;  /* 0x001140040b257984 */ /* 0x000f220008000800 */
[C---:B0-----:R-:W-:Y:S01]  /*5330*/  FFMA R17, R49.reuse, R38, R16 ;  /* 0x0000002631117223 */ /* 0x041fe20000000010 */
[----:B------:R-:W-:Y:S02]  /*5340*/  FFMA R13, R48, R13, R12 ;  /* 0x0000000d300d7223 */ /* 0x000fe4000000000c */
[----:B------:R-:W0:Y:S01]  /*5350*/  LDS R48, [R11+UR4+0x1160] ;  /* 0x001160040b307984 */ /* 0x000e220008000800 */
[C---:B------:R-:W-:Y:S01]  /*5360*/  FFMA R39, R44.reuse, R39, R17 ;  /* 0x000000272c277223 */ /* 0x040fe20000000011 */
[----:B------:R-:W-:Y:S02]  /*5370*/  FFMA R13, R49, R14, R13 ;  /* 0x0000000e310d7223 */ /* 0x000fe4000000000d */
[----:B------:R-:W-:Y:S04]  /*5380*/  LDS R43, [R11+UR4+0x480] ;  /* 0x000480040b2b7984 */ /* 0x000fe80008000800 */
[----:B------:R-:W0:Y:S01]  /*5390*/  LDS.128 R16, [R40+UR6+0x110] ;  /* 0x0001100628107984 */ /* 0x000e220008000c00 */
[----:B------:R-:W-:-:S03]  /*53a0*/  FFMA R12, R44, R15, R13 ;  /* 0x0000000f2c0c7223 */ /* 0x000fc6000000000d */
[----:B------:R-:W0:Y:S01]  /*53b0*/  LDS.128 R32, [R40+UR6+0x410] ;  /* 0x0004100628207984 */ /* 0x000e220008000c00 */
[----:B-1----:R-:W-:-:S03]  /*53c0*/  FFMA R39, R4, R41, R39 ;  /* 0x0000002904277223 */ /* 0x002fc60000000027 */
[----:B------:R-:W1:Y:S01]  /*53d0*/  LDS R44, [R11+UR4+0x4a0] ;  /* 0x0004a0040b2c7984 */ /* 0x000e620008000800 */
[----:B------:R-:W-:Y:S01]  /*53e0*/  FFMA R12, R41, R20, R12 ;  /* 0x00000014290c7223 */ /* 0x000fe2000000000c */
        /* <DEDUP_REMOVED lines=9> */
[----:B------:R-:W3:Y:S04]  /*5480*/  LDS.128 R4, [R40+UR6+0x130] ;  /* 0x0001300628047984 */ /* 0x000ee80008000c00 */
        /* <DEDUP_REMOVED lines=10> */
[----:B0-----:R-:W-:-:S02]  /*5530*/  FFMA R29, R48, R31, R29 ;  /* 0x0000001f301d7223 */ /* 0x001fc4000000001d */
[----:B------:R-:W-:Y:S01]  /*5540*/  LDS R45, [R11+UR4+0xa80] ;  /* 0x000a80040b2d7984 */ /* 0x000fe20008000800 */
[----:B------:R-:W-:-:S03]  /*5550*/  FFMA R26, R48, R27, R26 ;  /* 0x0000001b301a7223 */ /* 0x000fc6000000001a */
[----:B------:R-:W0:Y:S04]  /*5560*/  LDS.128 R20, [R40+UR6+0x290] ;  /* 0x0002900628147984 */ /* 0x000e280008000c00 */
[----:B------:R-:W0:Y:S01]  /*5570*/  LDS.128 R36, [R40+UR6+0x590] ;  /* 0x0005900628247984 */ /* 0x000e220008000c00 */
[----:B------:R-:W-:-:S03]  /*5580*/  FFMA R29, R16, R43, R29 ;  /* 0x0000002b101d7223 */ /* 0x000fc6000000001d */
[----:B------:R-:W0:Y:S01]  /*5590*/  LDS R48, [R11+UR4+0xaa0] ;  /* 0x000aa0040b307984 */ /* 0x000e220008000800 */
[----:B------:R-:W-:Y:S01]  /*55a0*/  FFMA R26, R43, R32, R26 ;  /* 0x000000202b1a7223 */ /* 0x000fe2000000001a */
[C---:B-1----:R-:W-:Y:S02]  /*55b0*/  FFMA R16, R44.reuse, R17, R29 ;  /* 0x000000112c107223 */ /* 0x042fe4000000001d */
[----:B------:R-:W1:Y:S01]  /*55c0*/  LDS R43, [R11+UR4+0xac0] ;  /* 0x000ac0040b2b7984 */ /* 0x000e620008000800 */
[----:B------:R-:W-:Y:S01]  /*55d0*/  FFMA R17, R44, R33, R26 ;  /* 0x000000212c117223 */ /* 0x000fe2000000001a */
[C---:B------:R-:W-:Y:S02]  /*55e0*/  FFMA R29, R41.reuse, R18, R16 ;  /* 0x00000012291d7223 */ /* 0x040fe40000000010 */
[----:B------:R-:W1:Y:S01]  /*55f0*/  LDS R44, [R11+UR4+0xae0] ;  /* 0x000ae0040b2c7984 */ /* 0x000e620008000800 */
[----:B------:R-:W-:Y:S01]  /*5600*/  FFMA R28, R41, R34, R17 ;  /* 0x00000022291c7223 */ /* 0x000fe20000000011 */
[----:B--2---:R-:W-:-:S02]  /*5610*/  FFMA R29, R50, R19, R29 ;  /* 0x00000013321d7223 */ /* 0x004fc4000000001d */
[----:B------:R-:W-:Y:S04]  /*5620*/  LDS R41, [R11+UR4+0xb80] ;  /* 0x000b80040b297984 */ /* 0x000fe80008000800 */
[----:B------:R-:W2:Y:S01]  /*5630*/  LDS.128 R24, [R40+UR6+0x2b0] ;  /* 0x0002b00628187984 */ /* 0x000ea20008000c00 */
        /* <DEDUP_REMOVED lines=14> */
[----:B------:R-:W4:Y:S01]  /*5720*/  LDS.128 R28, [R40+UR6+0x710] ;  /* 0x00071006281c7984 */ /* 0x000f220008000c00 */
[----:B0-----:R-:W-:-:S03]  /*5730*/  FFMA R7, R20, R45, R7 ;  /* 0x0000002d14077223 */ /* 0x001fc60000000007 */
[----:B------:R-:W0:Y:S01]  /*5740*/  LDS R8, [R11+UR4+0x10a0] ;  /* 0x0010a0040b087984 */ /* 0x000e220008000800 */
[----:B------:R-:W-:Y:S01]  /*5750*/  FFMA R4, R45, R36, R4 ;  /* 0x000000242d047223 */ /* 0x000fe20000000004 */
[C---:B------:R-:W-:Y:S02]  /*5760*/  FFMA R6, R48.reuse, R21, R7 ;  /* 0x0000001530067223 */ /* 0x040fe40000000007 */
[----:B------:R-:W0:Y:S01]  /*5770*/  LDS R45, [R11+UR4+0x10c0] ;  /* 0x0010c0040b2d7984 */ /* 0x000e220008000800 */
[----:B------:R-:W-:Y:S01]  /*5780*/  FFMA R37, R48, R37, R4 ;  /* 0x0000002530257223 */ /* 0x000fe20000000004 */
[C---:B-1----:R-:W-:Y:S02]  /*5790*/  FFMA R47, R43.reuse, R22, R6 ;  /* 0x000000162b2f7223 */ /* 0x042fe40000000006 */
[----:B------:R-:W1:Y:S01]  /*57a0*/  LDS R20, [R11+UR4+0x10e0] ;  /* 0x0010e0040b147984 */ /* 0x000e620008000800 */
[----:B------:R-:W-:Y:S01]  /*57b0*/  FFMA R38, R43, R38, R37 ;  /* 0x000000262b267223 */ /* 0x000fe20000000025 */
[----:B------:R-:W-:-:S02]  /*57c0*/  FFMA R23, R44, R23, R47 ;  /* 0x000000172c177223 */ /* 0x000fc4000000002f */
[----:B------:R-:W1:Y:S04]  /*57d0*/  LDS R21, [R11+UR4+0x1180] ;  /* 0x001180040b157984 */ /* 0x000e680008000800 */
[----:B------:R-:W1:Y:S01]  /*57e0*/  LDS.128 R4, [R40+UR6+0x730] ;  /* 0x0007300628047984 */ /* 0x000e620008000c00 */
[----:B------:R-:W-:-:S03]  /*57f0*/  FFMA R38, R44, R39, R38 ;  /* 0x000000272c267223 */ /* 0x000fc60000000026 */
[----:B------:R-:W1:Y:S01]  /*5800*/  LDS R22, [R11+UR4+0x11a0] ;  /* 0x0011a0040b167984 */ /* 0x000e620008000800 */
[----:B--2---:R-:W-:Y:S01]  /*5810*/  FFMA R37, R24, R41, R23 ;  /* 0x0000002918257223 */ /* 0x004fe20000000017 */
[----:B------:R-:W-:Y:S02]  /*5820*/  FFMA R16, R41, R16, R38 ;  /* 0x0000001029107223 */ /* 0x000fe40000000026 */
[----:B------:R-:W2:Y:S01]  /*5830*/  LDS R23, [R11+UR4+0x11c0] ;  /* 0x0011c0040b177984 */ /* 0x000ea20008000800 */
[C---:B---3--:R-:W-:Y:S01]  /*5840*/  FFMA R36, R50.reuse, R25, R37 ;  /* 0x0000001932247223 */ /* 0x048fe20000000025 */
[----:B------:R-:W-:Y:S02]  /*5850*/  FFMA R17, R50, R17, R16 ;  /* 0x0000001132117223 */ /* 0x000fe40000000010 */
[----:B------:R-:W3:Y:S01]  /*5860*/  LDS R24, [R11+UR4+0x11e0] ;  /* 0x0011e0040b187984 */ /* 0x000ee20008000800 */
[C---:B----4-:R-:W-:Y:S01]  /*5870*/  FFMA R25, R3.reuse, R26, R36 ;  /* 0x0000001a03197223 */ /* 0x050fe20000000024 */
[----:B------:R-:W-:Y:S01]  /*5880*/  FFMA R18, R3, R18, R17 ;  /* 0x0000001203127223 */ /* 0x000fe20000000011 */
[----:B------:R-:W-:Y:S01]  /*5890*/  SHF.L.U32 R3, R10, 0x8, RZ ;  /* 0x000000080a037819 */ /* 0x000fe200000006ff */
[----:B------:R-:W4:Y:S01]  /*58a0*/  LDC.64 R16, c[0x0][0x380] ;  /* 0x0000e000ff107b82 */ /* 0x000f220000000a00 */
[C---:B------:R-:W-:Y:S01]  /*58b0*/  FFMA R25, R0.reuse, R27, R25 ;  /* 0x0000001b00197223 */ /* 0x040fe20000000019 */
[----:B------:R-:W-:Y:S01]  /*58c0*/  FFMA R18, R0, R19, R18 ;  /* 0x0000001300127223 */ /* 0x000fe20000000012 */
[----:B------:R-:W-:-:S02]  /*58d0*/  LOP3.LUT R3, R3, 0x1000, RZ, 0xc0, !PT ;  /* 0x0000100003037812 */ /* 0x000fc400078ec0ff */
[----:B------:R-:W-:Y:S01]  /*58e0*/  FFMA R25, R32, R9, R25 ;  /* 0x0000000920197223 */ /* 0x000fe20000000019 */
[----:B------:R-:W-:Y:S01]  /*58f0*/  FFMA R18, R9, R28, R18 ;  /* 0x0000001c09127223 */ /* 0x000fe20000000012 */
[----:B------:R-:W-:Y:S02]  /*5900*/  LOP3.LUT R3, R3, 0x7, R10, 0xf8, !PT ;  /* 0x0000000703037812 */ /* 0x000fe400078ef80a */
[C---:B0-----:R-:W-:Y:S01]  /*5910*/  FFMA R0, R8.reuse, R33, R25 ;  /* 0x0000002108007223 */ /* 0x041fe20000000019 */
[----:B------:R-:W-:Y:S01]  /*5920*/  FFMA R29, R8, R29, R18 ;  /* 0x0000001d081d7223 */ /* 0x000fe20000000012 */
[----:B------:R-:W-:Y:S02]  /*5930*/  LOP3.LUT R9, R3, 0x7fffe000, R42, 0xf8, !PT ;  /* 0x7fffe00003097812 */ /* 0x000fe400078ef82a */
[C---:B------:R-:W-:Y:S01]  /*5940*/  FFMA R3, R45.reuse, R34, R0 ;  /* 0x000000222d037223 */ /* 0x040fe20000000000 */
[----:B------:R-:W-:-:S03]  /*5950*/  FFMA R30, R45, R30, R29 ;  /* 0x0000001e2d1e7223 */ /* 0x000fc6000000001d */
[C---:B-1----:R-:W-:Y:S01]  /*5960*/  FFMA R3, R20.reuse, R35, R3 ;  /* 0x0000002314037223 */ /* 0x042fe20000000003 */
[----:B------:R-:W-:Y:S01]  /*5970*/  FFMA R30, R20, R31, R30 ;  /* 0x0000001f141e7223 */ /* 0x000fe2000000001e */
[----:B------:R-:W-:Y:S02]  /*5980*/  LOP3.LUT R9, R9, 0x38, R46, 0xf8, !PT ;  /* 0x0000003809097812 */ /* 0x000fe400078ef82e */
[----:B------:R-:W-:Y:S01]  /*5990*/  SHF.L.U32 R2, R2, 0x7, RZ ;  /* 0x0000000702027819 */ /* 0x000fe200000006ff */
[----:B------:R-:W-:Y:S01]  /*59a0*/  FFMA R3, R12, R21, R3 ;  /* 0x000000150c037223 */ /* 0x000fe20000000003 */
[----:B------:R-:W-:Y:S01]  /*59b0*/  SHF.R.U32.HI R10, RZ, 0x3, R10 ;  /* 0x00000003ff0a7819 */ /* 0x000fe2000001160a */
[----:B------:R-:W-:Y:S01]  /*59c0*/  FFMA R4, R21, R4, R30 ;  /* 0x0000000415047223 */ /* 0x000fe2000000001e */
[----:B------:R-:W-:Y:S02]  /*59d0*/  LOP3.LUT R9, R9, 0x780, R2, 0xf8, !PT ;  /* 0x0000078009097812 */ /* 0x000fe400078ef802 */
[----:B------:R-:W-:Y:S01]  /*59e0*/  LOP3.LUT R10, R10, 0x1, RZ, 0xc0, !PT ;  /* 0x000000010a0a7812 */ /* 0x000fe200078ec0ff */
[C---:B------:R-:W-:Y:S01]  /*59f0*/  FFMA R0, R22.reuse, R13, R3 ;  /* 0x0000000d16007223 */ /* 0x040fe20000000003 */
[----:B------:R-:W-:-:S02]  /*5a00*/  FFMA R5, R22, R5, R4 ;  /* 0x0000000516057223 */ /* 0x000fc40000000004 */
[----:B------:R-:W-:Y:S01]  /*5a10*/  LEA R9, R10, R9, 0x6 ;  /* 0x000000090a097211 */ /* 0x000fe200078e30ff */
[C---:B--2---:R-:W-:Y:S01]  /*5a20*/  FFMA R3, R23.reuse, R14, R0 ;  /* 0x0000000e17037223 */ /* 0x044fe20000000000 */
[----:B------:R-:W-:-:S03]  /*5a30*/  FFMA R6, R23, R6, R5 ;  /* 0x0000000617067223 */ /* 0x000fc60000000005 */
[----:B----4-:R-:W-:-:S04]  /*5a40*/  IMAD.WIDE.U32 R16, R9, 0x4, R16 ;  /* 0x0000000409107825 */ /* 0x010fc800078e0010 */
[C---:B---3--:R-:W-:Y:S01]  /*5a50*/  FFMA R3, R24.reuse, R15, R3 ;  /* 0x0000000f18037223 */ /* 0x048fe20000000003 */
[----:B------:R-:W-:-:S04]  /*5a60*/  FFMA R7, R24, R7, R6 ;  /* 0x0000000718077223 */ /* 0x000fc80000000006 */
[----:B------:R-:W-:Y:S04]  /*5a70*/  STG.E desc[UR8][R16.64], R3 ;  /* 0x0000000310007986 */ /* 0x000fe8000c101908 */
[----:B------:R-:W-:Y:S01]  /*5a80*/  STG.E desc[UR8][R16.64+0x2000], R7 ;  /* 0x0020000710007986 */ /* 0x000fe2000c101908 */
[----:B------:R-:W-:Y:S05]  /*5a90*/  EXIT ;  /* 0x000000000000794d */ /* 0x000fea0003800000 */
.L_x_7:
[----:B------:R-:W-:-:S00]  /*5aa0*/  BRA `(.L_x_7) ;  /* 0xfffffffc00fc7947 */ /* 0x000fc0000383ffff */
[----:B------:R-:W-:-:S00]  /*5ab0*/  NOP ;  /* 0x0000000000007918 */ /* 0x000fc00000000000 */
        /* <DEDUP_REMOVED lines=12> */
.L_x_8:


//--------------------- .nv.shared.main_kernel    --------------------------
	.section	.nv.shared.main_kernel,"aw",@nobits
	.sectionflags	@""
	.align	4
.nv.shared.main_kernel:
	.zero		9088


//--------------------- .nv.shared.reserved.0     --------------------------
	.section	.nv.shared.reserved.0,"aw",@nobits
	.weak		__nv_reservedSMEM_offset_0_alias
	.size		__nv_reservedSMEM_offset_0_alias, 0, 64
	.other		__nv_reservedSMEM_offset_0_alias,@"STO_CUDA_RESERVED_SHARED STV_DEFAULT"
__nv_reservedSMEM_offset_0_alias:
	.zero		0
	.zero		64


//--------------------- .nv.constant0.main_kernel --------------------------
	.section	.nv.constant0.main_kernel,"a",@progbits
	.sectionflags	@""
	.align	4
.nv.constant0.main_kernel:
	.zero		920


//--------------------- SYMBOLS --------------------------

	.type		.nv.reservedSmem.offset0,@object
	.size		.nv.reservedSmem.offset0,0x4
	.type		.nv.reservedSmem.cap,@object
	.size		.nv.reservedSmem.cap,0x4
